//
// Generated by NVIDIA NVVM Compiler
//
// Compiler Build ID: CL-36424714
// Cuda compilation tools, release 13.0, V13.0.88
// Based on NVVM 20.0.0
//

.version 9.0
.target sm_100
.address_size 64

	// .globl	_Z17ml_softmax_kernelPKfPfiii
// _ZZ20ml_layer_norm_kernelPKfS0_S0_PfiifE10shared_sum has been demoted
// _ZZ20ml_layer_norm_kernelPKfS0_S0_PfiifE13shared_sq_sum has been demoted
// _ZZ22ml_matmul_tiled_kernelPKfS0_PfiiiE2As has been demoted
// _ZZ22ml_matmul_tiled_kernelPKfS0_PfiiiE2Bs has been demoted

.visible .entry _Z17ml_softmax_kernelPKfPfiii(
	.param .u64 .ptr .align 1 _Z17ml_softmax_kernelPKfPfiii_param_0,
	.param .u64 .ptr .align 1 _Z17ml_softmax_kernelPKfPfiii_param_1,
	.param .u32 _Z17ml_softmax_kernelPKfPfiii_param_2,
	.param .u32 _Z17ml_softmax_kernelPKfPfiii_param_3,
	.param .u32 _Z17ml_softmax_kernelPKfPfiii_param_4
)
{
	.reg .pred 	%p<29>;
	.reg .b32 	%r<106>;
	.reg .b32 	%f<365>;
	.reg .b64 	%rd<63>;

	ld.param.u64 	%rd24, [_Z17ml_softmax_kernelPKfPfiii_param_0];
	ld.param.u64 	%rd25, [_Z17ml_softmax_kernelPKfPfiii_param_1];
	ld.param.u32 	%r48, [_Z17ml_softmax_kernelPKfPfiii_param_2];
	ld.param.u32 	%r49, [_Z17ml_softmax_kernelPKfPfiii_param_3];
	ld.param.u32 	%r47, [_Z17ml_softmax_kernelPKfPfiii_param_4];
	mov.u32 	%r50, %ctaid.x;
	mov.u32 	%r51, %ntid.x;
	mov.u32 	%r52, %tid.x;
	mad.lo.s32 	%r1, %r50, %r51, %r52;
	mul.lo.s32 	%r53, %r49, %r48;
	setp.ge.s32 	%p1, %r1, %r53;
	@%p1 bra 	$L__BB0_40;
	cvta.to.global.u64 	%rd1, %rd24;
	cvta.to.global.u64 	%rd2, %rd25;
	mul.lo.s32 	%r2, %r47, %r1;
	cvt.s64.s32 	%rd3, %r2;
	mul.wide.s32 	%rd26, %r2, 4;
	add.s64 	%rd4, %rd1, %rd26;
	ld.global.nc.f32 	%f355, [%rd4];
	setp.lt.s32 	%p2, %r47, 2;
	@%p2 bra 	$L__BB0_15;
	add.s32 	%r3, %r47, -1;
	add.s32 	%r55, %r47, -2;
	and.b32  	%r4, %r3, 15;
	setp.lt.u32 	%p3, %r55, 15;
	mov.b32 	%r92, 1;
	@%p3 bra 	$L__BB0_6;
	and.b32  	%r57, %r3, -16;
	neg.s32 	%r96, %r57;
	add.s64 	%rd28, %rd26, %rd1;
	add.s64 	%rd58, %rd28, 32;
	mov.b32 	%r95, 0;
$L__BB0_4:
	.pragma "nounroll";
	ld.global.nc.f32 	%f29, [%rd58+-28];
	max.f32 	%f30, %f355, %f29;
	ld.global.nc.f32 	%f31, [%rd58+-24];
	max.f32 	%f32, %f30, %f31;
	ld.global.nc.f32 	%f33, [%rd58+-20];
	max.f32 	%f34, %f32, %f33;
	ld.global.nc.f32 	%f35, [%rd58+-16];
	max.f32 	%f36, %f34, %f35;
	ld.global.nc.f32 	%f37, [%rd58+-12];
	max.f32 	%f38, %f36, %f37;
	ld.global.nc.f32 	%f39, [%rd58+-8];
	max.f32 	%f40, %f38, %f39;
	ld.global.nc.f32 	%f41, [%rd58+-4];
	max.f32 	%f42, %f40, %f41;
	ld.global.nc.f32 	%f43, [%rd58];
	max.f32 	%f44, %f42, %f43;
	ld.global.nc.f32 	%f45, [%rd58+4];
	max.f32 	%f46, %f44, %f45;
	ld.global.nc.f32 	%f47, [%rd58+8];
	max.f32 	%f48, %f46, %f47;
	ld.global.nc.f32 	%f49, [%rd58+12];
	max.f32 	%f50, %f48, %f49;
	ld.global.nc.f32 	%f51, [%rd58+16];
	max.f32 	%f52, %f50, %f51;
	ld.global.nc.f32 	%f53, [%rd58+20];
	max.f32 	%f54, %f52, %f53;
	ld.global.nc.f32 	%f55, [%rd58+24];
	max.f32 	%f56, %f54, %f55;
	ld.global.nc.f32 	%f57, [%rd58+28];
	max.f32 	%f58, %f56, %f57;
	ld.global.nc.f32 	%f59, [%rd58+32];
	max.f32 	%f355, %f58, %f59;
	add.s32 	%r96, %r96, 16;
	add.s32 	%r95, %r95, 16;
	add.s64 	%rd58, %rd58, 64;
	setp.eq.s32 	%p4, %r96, 0;
	@%p4 bra 	$L__BB0_5;
	bra.uni 	$L__BB0_4;
$L__BB0_5:
	add.s32 	%r92, %r95, 1;
$L__BB0_6:
	setp.eq.s32 	%p5, %r4, 0;
	@%p5 bra 	$L__BB0_15;
	and.b32  	%r8, %r3, 7;
	setp.lt.u32 	%p6, %r4, 8;
	@%p6 bra 	$L__BB0_9;
	mul.wide.u32 	%rd29, %r92, 4;
	add.s64 	%rd30, %rd4, %rd29;
	ld.global.nc.f32 	%f61, [%rd30];
	max.f32 	%f62, %f355, %f61;
	ld.global.nc.f32 	%f63, [%rd30+4];
	max.f32 	%f64, %f62, %f63;
	ld.global.nc.f32 	%f65, [%rd30+8];
	max.f32 	%f66, %f64, %f65;
	ld.global.nc.f32 	%f67, [%rd30+12];
	max.f32 	%f68, %f66, %f67;
	ld.global.nc.f32 	%f69, [%rd30+16];
	max.f32 	%f70, %f68, %f69;
	ld.global.nc.f32 	%f71, [%rd30+20];
	max.f32 	%f72, %f70, %f71;
	ld.global.nc.f32 	%f73, [%rd30+24];
	max.f32 	%f74, %f72, %f73;
	ld.global.nc.f32 	%f75, [%rd30+28];
	max.f32 	%f355, %f74, %f75;
	add.s32 	%r92, %r92, 8;
$L__BB0_9:
	setp.eq.s32 	%p7, %r8, 0;
	@%p7 bra 	$L__BB0_15;
	and.b32  	%r11, %r3, 3;
	setp.lt.u32 	%p8, %r8, 4;
	@%p8 bra 	$L__BB0_12;
	mul.wide.u32 	%rd31, %r92, 4;
	add.s64 	%rd32, %rd4, %rd31;
	ld.global.nc.f32 	%f77, [%rd32];
	max.f32 	%f78, %f355, %f77;
	ld.global.nc.f32 	%f79, [%rd32+4];
	max.f32 	%f80, %f78, %f79;
	ld.global.nc.f32 	%f81, [%rd32+8];
	max.f32 	%f82, %f80, %f81;
	ld.global.nc.f32 	%f83, [%rd32+12];
	max.f32 	%f355, %f82, %f83;
	add.s32 	%r92, %r92, 4;
$L__BB0_12:
	setp.eq.s32 	%p9, %r11, 0;
	@%p9 bra 	$L__BB0_15;
	mul.wide.u32 	%rd34, %r92, 4;
	add.s64 	%rd35, %rd26, %rd34;
	add.s64 	%rd57, %rd1, %rd35;
	neg.s32 	%r94, %r11;
$L__BB0_14:
	.pragma "nounroll";
	ld.global.nc.f32 	%f84, [%rd57];
	max.f32 	%f355, %f355, %f84;
	add.s64 	%rd57, %rd57, 4;
	add.s32 	%r94, %r94, 1;
	setp.ne.s32 	%p10, %r94, 0;
	@%p10 bra 	$L__BB0_14;
$L__BB0_15:
	shl.b64 	%rd36, %rd3, 2;
	add.s64 	%rd9, %rd2, %rd36;
	setp.lt.s32 	%p11, %r47, 1;
	mov.f32 	%f364, 0f00000000;
	@%p11 bra 	$L__BB0_27;
	and.b32  	%r17, %r47, 7;
	setp.lt.u32 	%p12, %r47, 8;
	mov.f32 	%f364, 0f00000000;
	mov.b32 	%r98, 0;
	@%p12 bra 	$L__BB0_19;
	and.b32  	%r98, %r47, 2147483640;
	neg.s32 	%r97, %r98;
	add.s64 	%rd38, %rd26, 16;
	add.s64 	%rd60, %rd1, %rd38;
	add.s64 	%rd59, %rd2, %rd38;
	mov.f32 	%f364, 0f00000000;
$L__BB0_18:
	.pragma "nounroll";
	ld.global.nc.f32 	%f89, [%rd60+-16];
	sub.f32 	%f90, %f89, %f355;
	fma.rn.f32 	%f91, %f90, 0f3BBB989D, 0f3F000000;
	cvt.sat.f32.f32 	%f92, %f91;
	mov.f32 	%f93, 0f4B400001;
	mov.f32 	%f94, 0f437C0000;
	fma.rm.f32 	%f95, %f92, %f94, %f93;
	add.f32 	%f96, %f95, 0fCB40007F;
	neg.f32 	%f97, %f96;
	fma.rn.f32 	%f98, %f90, 0f3FB8AA3B, %f97;
	fma.rn.f32 	%f99, %f90, 0f32A57060, %f98;
	mov.b32 	%r59, %f95;
	shl.b32 	%r60, %r59, 23;
	mov.b32 	%f100, %r60;
	ex2.approx.ftz.f32 	%f101, %f99;
	mul.f32 	%f102, %f101, %f100;
	st.global.f32 	[%rd59+-16], %f102;
	add.f32 	%f103, %f364, %f102;
	ld.global.nc.f32 	%f104, [%rd60+-12];
	sub.f32 	%f105, %f104, %f355;
	fma.rn.f32 	%f106, %f105, 0f3BBB989D, 0f3F000000;
	cvt.sat.f32.f32 	%f107, %f106;
	fma.rm.f32 	%f108, %f107, %f94, %f93;
	add.f32 	%f109, %f108, 0fCB40007F;
	neg.f32 	%f110, %f109;
	fma.rn.f32 	%f111, %f105, 0f3FB8AA3B, %f110;
	fma.rn.f32 	%f112, %f105, 0f32A57060, %f111;
	mov.b32 	%r61, %f108;
	shl.b32 	%r62, %r61, 23;
	mov.b32 	%f113, %r62;
	ex2.approx.ftz.f32 	%f114, %f112;
	mul.f32 	%f115, %f114, %f113;
	st.global.f32 	[%rd59+-12], %f115;
	add.f32 	%f116, %f103, %f115;
	ld.global.nc.f32 	%f117, [%rd60+-8];
	sub.f32 	%f118, %f117, %f355;
	fma.rn.f32 	%f119, %f118, 0f3BBB989D, 0f3F000000;
	cvt.sat.f32.f32 	%f120, %f119;
	fma.rm.f32 	%f121, %f120, %f94, %f93;
	add.f32 	%f122, %f121, 0fCB40007F;
	neg.f32 	%f123, %f122;
	fma.rn.f32 	%f124, %f118, 0f3FB8AA3B, %f123;
	fma.rn.f32 	%f125, %f118, 0f32A57060, %f124;
	mov.b32 	%r63, %f121;
	shl.b32 	%r64, %r63, 23;
	mov.b32 	%f126, %r64;
	ex2.approx.ftz.f32 	%f127, %f125;
	mul.f32 	%f128, %f127, %f126;
	st.global.f32 	[%rd59+-8], %f128;
	add.f32 	%f129, %f116, %f128;
	ld.global.nc.f32 	%f130, [%rd60+-4];
	sub.f32 	%f131, %f130, %f355;
	fma.rn.f32 	%f132, %f131, 0f3BBB989D, 0f3F000000;
	cvt.sat.f32.f32 	%f133, %f132;
	fma.rm.f32 	%f134, %f133, %f94, %f93;
	add.f32 	%f135, %f134, 0fCB40007F;
	neg.f32 	%f136, %f135;
	fma.rn.f32 	%f137, %f131, 0f3FB8AA3B, %f136;
	fma.rn.f32 	%f138, %f131, 0f32A57060, %f137;
	mov.b32 	%r65, %f134;
	shl.b32 	%r66, %r65, 23;
	mov.b32 	%f139, %r66;
	ex2.approx.ftz.f32 	%f140, %f138;
	mul.f32 	%f141, %f140, %f139;
	st.global.f32 	[%rd59+-4], %f141;
	add.f32 	%f142, %f129, %f141;
	ld.global.nc.f32 	%f143, [%rd60];
	sub.f32 	%f144, %f143, %f355;
	fma.rn.f32 	%f145, %f144, 0f3BBB989D, 0f3F000000;
	cvt.sat.f32.f32 	%f146, %f145;
	fma.rm.f32 	%f147, %f146, %f94, %f93;
	add.f32 	%f148, %f147, 0fCB40007F;
	neg.f32 	%f149, %f148;
	fma.rn.f32 	%f150, %f144, 0f3FB8AA3B, %f149;
	fma.rn.f32 	%f151, %f144, 0f32A57060, %f150;
	mov.b32 	%r67, %f147;
	shl.b32 	%r68, %r67, 23;
	mov.b32 	%f152, %r68;
	ex2.approx.ftz.f32 	%f153, %f151;
	mul.f32 	%f154, %f153, %f152;
	st.global.f32 	[%rd59], %f154;
	add.f32 	%f155, %f142, %f154;
	ld.global.nc.f32 	%f156, [%rd60+4];
	sub.f32 	%f157, %f156, %f355;
	fma.rn.f32 	%f158, %f157, 0f3BBB989D, 0f3F000000;
	cvt.sat.f32.f32 	%f159, %f158;
	fma.rm.f32 	%f160, %f159, %f94, %f93;
	add.f32 	%f161, %f160, 0fCB40007F;
	neg.f32 	%f162, %f161;
	fma.rn.f32 	%f163, %f157, 0f3FB8AA3B, %f162;
	fma.rn.f32 	%f164, %f157, 0f32A57060, %f163;
	mov.b32 	%r69, %f160;
	shl.b32 	%r70, %r69, 23;
	mov.b32 	%f165, %r70;
	ex2.approx.ftz.f32 	%f166, %f164;
	mul.f32 	%f167, %f166, %f165;
	st.global.f32 	[%rd59+4], %f167;
	add.f32 	%f168, %f155, %f167;
	ld.global.nc.f32 	%f169, [%rd60+8];
	sub.f32 	%f170, %f169, %f355;
	fma.rn.f32 	%f171, %f170, 0f3BBB989D, 0f3F000000;
	cvt.sat.f32.f32 	%f172, %f171;
	fma.rm.f32 	%f173, %f172, %f94, %f93;
	add.f32 	%f174, %f173, 0fCB40007F;
	neg.f32 	%f175, %f174;
	fma.rn.f32 	%f176, %f170, 0f3FB8AA3B, %f175;
	fma.rn.f32 	%f177, %f170, 0f32A57060, %f176;
	mov.b32 	%r71, %f173;
	shl.b32 	%r72, %r71, 23;
	mov.b32 	%f178, %r72;
	ex2.approx.ftz.f32 	%f179, %f177;
	mul.f32 	%f180, %f179, %f178;
	st.global.f32 	[%rd59+8], %f180;
	add.f32 	%f181, %f168, %f180;
	ld.global.nc.f32 	%f182, [%rd60+12];
	sub.f32 	%f183, %f182, %f355;
	fma.rn.f32 	%f184, %f183, 0f3BBB989D, 0f3F000000;
	cvt.sat.f32.f32 	%f185, %f184;
	fma.rm.f32 	%f186, %f185, %f94, %f93;
	add.f32 	%f187, %f186, 0fCB40007F;
	neg.f32 	%f188, %f187;
	fma.rn.f32 	%f189, %f183, 0f3FB8AA3B, %f188;
	fma.rn.f32 	%f190, %f183, 0f32A57060, %f189;
	mov.b32 	%r73, %f186;
	shl.b32 	%r74, %r73, 23;
	mov.b32 	%f191, %r74;
	ex2.approx.ftz.f32 	%f192, %f190;
	mul.f32 	%f193, %f192, %f191;
	st.global.f32 	[%rd59+12], %f193;
	add.f32 	%f364, %f181, %f193;
	add.s32 	%r97, %r97, 8;
	add.s64 	%rd60, %rd60, 32;
	add.s64 	%rd59, %rd59, 32;
	setp.ne.s32 	%p13, %r97, 0;
	@%p13 bra 	$L__BB0_18;
$L__BB0_19:
	setp.eq.s32 	%p14, %r17, 0;
	@%p14 bra 	$L__BB0_27;
	and.b32  	%r27, %r47, 3;
	setp.lt.u32 	%p15, %r17, 4;
	@%p15 bra 	$L__BB0_22;
	mul.wide.u32 	%rd39, %r98, 4;
	add.s64 	%rd40, %rd4, %rd39;
	ld.global.nc.f32 	%f195, [%rd40];
	sub.f32 	%f196, %f195, %f355;
	fma.rn.f32 	%f197, %f196, 0f3BBB989D, 0f3F000000;
	cvt.sat.f32.f32 	%f198, %f197;
	mov.f32 	%f199, 0f4B400001;
	mov.f32 	%f200, 0f437C0000;
	fma.rm.f32 	%f201, %f198, %f200, %f199;
	add.f32 	%f202, %f201, 0fCB40007F;
	neg.f32 	%f203, %f202;
	fma.rn.f32 	%f204, %f196, 0f3FB8AA3B, %f203;
	fma.rn.f32 	%f205, %f196, 0f32A57060, %f204;
	mov.b32 	%r75, %f201;
	shl.b32 	%r76, %r75, 23;
	mov.b32 	%f206, %r76;
	ex2.approx.ftz.f32 	%f207, %f205;
	mul.f32 	%f208, %f207, %f206;
	add.s64 	%rd41, %rd9, %rd39;
	st.global.f32 	[%rd41], %f208;
	add.f32 	%f209, %f364, %f208;
	ld.global.nc.f32 	%f210, [%rd40+4];
	sub.f32 	%f211, %f210, %f355;
	fma.rn.f32 	%f212, %f211, 0f3BBB989D, 0f3F000000;
	cvt.sat.f32.f32 	%f213, %f212;
	fma.rm.f32 	%f214, %f213, %f200, %f199;
	add.f32 	%f215, %f214, 0fCB40007F;
	neg.f32 	%f216, %f215;
	fma.rn.f32 	%f217, %f211, 0f3FB8AA3B, %f216;
	fma.rn.f32 	%f218, %f211, 0f32A57060, %f217;
	mov.b32 	%r77, %f214;
	shl.b32 	%r78, %r77, 23;
	mov.b32 	%f219, %r78;
	ex2.approx.ftz.f32 	%f220, %f218;
	mul.f32 	%f221, %f220, %f219;
	st.global.f32 	[%rd41+4], %f221;
	add.f32 	%f222, %f209, %f221;
	ld.global.nc.f32 	%f223, [%rd40+8];
	sub.f32 	%f224, %f223, %f355;
	fma.rn.f32 	%f225, %f224, 0f3BBB989D, 0f3F000000;
	cvt.sat.f32.f32 	%f226, %f225;
	fma.rm.f32 	%f227, %f226, %f200, %f199;
	add.f32 	%f228, %f227, 0fCB40007F;
	neg.f32 	%f229, %f228;
	fma.rn.f32 	%f230, %f224, 0f3FB8AA3B, %f229;
	fma.rn.f32 	%f231, %f224, 0f32A57060, %f230;
	mov.b32 	%r79, %f227;
	shl.b32 	%r80, %r79, 23;
	mov.b32 	%f232, %r80;
	ex2.approx.ftz.f32 	%f233, %f231;
	mul.f32 	%f234, %f233, %f232;
	st.global.f32 	[%rd41+8], %f234;
	add.f32 	%f235, %f222, %f234;
	ld.global.nc.f32 	%f236, [%rd40+12];
	sub.f32 	%f237, %f236, %f355;
	fma.rn.f32 	%f238, %f237, 0f3BBB989D, 0f3F000000;
	cvt.sat.f32.f32 	%f239, %f238;
	fma.rm.f32 	%f240, %f239, %f200, %f199;
	add.f32 	%f241, %f240, 0fCB40007F;
	neg.f32 	%f242, %f241;
	fma.rn.f32 	%f243, %f237, 0f3FB8AA3B, %f242;
	fma.rn.f32 	%f244, %f237, 0f32A57060, %f243;
	mov.b32 	%r81, %f240;
	shl.b32 	%r82, %r81, 23;
	mov.b32 	%f245, %r82;
	ex2.approx.ftz.f32 	%f246, %f244;
	mul.f32 	%f247, %f246, %f245;
	st.global.f32 	[%rd41+12], %f247;
	add.f32 	%f364, %f235, %f247;
	add.s32 	%r98, %r98, 4;
$L__BB0_22:
	setp.eq.s32 	%p16, %r27, 0;
	@%p16 bra 	$L__BB0_27;
	setp.eq.s32 	%p17, %r27, 1;
	@%p17 bra 	$L__BB0_25;
	mul.wide.u32 	%rd42, %r98, 4;
	add.s64 	%rd43, %rd4, %rd42;
	ld.global.nc.f32 	%f249, [%rd43];
	sub.f32 	%f250, %f249, %f355;
	fma.rn.f32 	%f251, %f250, 0f3BBB989D, 0f3F000000;
	cvt.sat.f32.f32 	%f252, %f251;
	mov.f32 	%f253, 0f4B400001;
	mov.f32 	%f254, 0f437C0000;
	fma.rm.f32 	%f255, %f252, %f254, %f253;
	add.f32 	%f256, %f255, 0fCB40007F;
	neg.f32 	%f257, %f256;
	fma.rn.f32 	%f258, %f250, 0f3FB8AA3B, %f257;
	fma.rn.f32 	%f259, %f250, 0f32A57060, %f258;
	mov.b32 	%r83, %f255;
	shl.b32 	%r84, %r83, 23;
	mov.b32 	%f260, %r84;
	ex2.approx.ftz.f32 	%f261, %f259;
	mul.f32 	%f262, %f261, %f260;
	add.s64 	%rd44, %rd9, %rd42;
	st.global.f32 	[%rd44], %f262;
	add.f32 	%f263, %f364, %f262;
	ld.global.nc.f32 	%f264, [%rd43+4];
	sub.f32 	%f265, %f264, %f355;
	fma.rn.f32 	%f266, %f265, 0f3BBB989D, 0f3F000000;
	cvt.sat.f32.f32 	%f267, %f266;
	fma.rm.f32 	%f268, %f267, %f254, %f253;
	add.f32 	%f269, %f268, 0fCB40007F;
	neg.f32 	%f270, %f269;
	fma.rn.f32 	%f271, %f265, 0f3FB8AA3B, %f270;
	fma.rn.f32 	%f272, %f265, 0f32A57060, %f271;
	mov.b32 	%r85, %f268;
	shl.b32 	%r86, %r85, 23;
	mov.b32 	%f273, %r86;
	ex2.approx.ftz.f32 	%f274, %f272;
	mul.f32 	%f275, %f274, %f273;
	st.global.f32 	[%rd44+4], %f275;
	add.f32 	%f364, %f263, %f275;
	add.s32 	%r98, %r98, 2;
$L__BB0_25:
	and.b32  	%r87, %r47, 1;
	setp.eq.b32 	%p18, %r87, 1;
	not.pred 	%p19, %p18;
	@%p19 bra 	$L__BB0_27;
	mul.wide.u32 	%rd45, %r98, 4;
	add.s64 	%rd46, %rd4, %rd45;
	ld.global.nc.f32 	%f276, [%rd46];
	sub.f32 	%f277, %f276, %f355;
	fma.rn.f32 	%f278, %f277, 0f3BBB989D, 0f3F000000;
	cvt.sat.f32.f32 	%f279, %f278;
	mov.f32 	%f280, 0f4B400001;
	mov.f32 	%f281, 0f437C0000;
	fma.rm.f32 	%f282, %f279, %f281, %f280;
	add.f32 	%f283, %f282, 0fCB40007F;
	neg.f32 	%f284, %f283;
	fma.rn.f32 	%f285, %f277, 0f3FB8AA3B, %f284;
	fma.rn.f32 	%f286, %f277, 0f32A57060, %f285;
	mov.b32 	%r88, %f282;
	shl.b32 	%r89, %r88, 23;
	mov.b32 	%f287, %r89;
	ex2.approx.ftz.f32 	%f288, %f286;
	mul.f32 	%f289, %f288, %f287;
	add.s64 	%rd47, %rd9, %rd45;
	st.global.f32 	[%rd47], %f289;
	add.f32 	%f364, %f364, %f289;
$L__BB0_27:
	setp.lt.s32 	%p20, %r47, 1;
	rcp.rn.f32 	%f27, %f364;
	@%p20 bra 	$L__BB0_40;
	and.b32  	%r32, %r47, 15;
	setp.lt.u32 	%p21, %r47, 16;
	mov.b32 	%r103, 0;
	@%p21 bra 	$L__BB0_31;
	and.b32  	%r103, %r47, 2147483632;
	neg.s32 	%r101, %r103;
	add.s64 	%rd49, %rd26, %rd2;
	add.s64 	%rd61, %rd49, 32;
$L__BB0_30:
	.pragma "nounroll";
	ld.global.f32 	%f290, [%rd61+-32];
	mul.f32 	%f291, %f27, %f290;
	st.global.f32 	[%rd61+-32], %f291;
	ld.global.f32 	%f292, [%rd61+-28];
	mul.f32 	%f293, %f27, %f292;
	st.global.f32 	[%rd61+-28], %f293;
	ld.global.f32 	%f294, [%rd61+-24];
	mul.f32 	%f295, %f27, %f294;
	st.global.f32 	[%rd61+-24], %f295;
	ld.global.f32 	%f296, [%rd61+-20];
	mul.f32 	%f297, %f27, %f296;
	st.global.f32 	[%rd61+-20], %f297;
	ld.global.f32 	%f298, [%rd61+-16];
	mul.f32 	%f299, %f27, %f298;
	st.global.f32 	[%rd61+-16], %f299;
	ld.global.f32 	%f300, [%rd61+-12];
	mul.f32 	%f301, %f27, %f300;
	st.global.f32 	[%rd61+-12], %f301;
	ld.global.f32 	%f302, [%rd61+-8];
	mul.f32 	%f303, %f27, %f302;
	st.global.f32 	[%rd61+-8], %f303;
	ld.global.f32 	%f304, [%rd61+-4];
	mul.f32 	%f305, %f27, %f304;
	st.global.f32 	[%rd61+-4], %f305;
	ld.global.f32 	%f306, [%rd61];
	mul.f32 	%f307, %f27, %f306;
	st.global.f32 	[%rd61], %f307;
	ld.global.f32 	%f308, [%rd61+4];
	mul.f32 	%f309, %f27, %f308;
	st.global.f32 	[%rd61+4], %f309;
	ld.global.f32 	%f310, [%rd61+8];
	mul.f32 	%f311, %f27, %f310;
	st.global.f32 	[%rd61+8], %f311;
	ld.global.f32 	%f312, [%rd61+12];
	mul.f32 	%f313, %f27, %f312;
	st.global.f32 	[%rd61+12], %f313;
	ld.global.f32 	%f314, [%rd61+16];
	mul.f32 	%f315, %f27, %f314;
	st.global.f32 	[%rd61+16], %f315;
	ld.global.f32 	%f316, [%rd61+20];
	mul.f32 	%f317, %f27, %f316;
	st.global.f32 	[%rd61+20], %f317;
	ld.global.f32 	%f318, [%rd61+24];
	mul.f32 	%f319, %f27, %f318;
	st.global.f32 	[%rd61+24], %f319;
	ld.global.f32 	%f320, [%rd61+28];
	mul.f32 	%f321, %f27, %f320;
	st.global.f32 	[%rd61+28], %f321;
	add.s32 	%r101, %r101, 16;
	add.s64 	%rd61, %rd61, 64;
	setp.ne.s32 	%p22, %r101, 0;
	@%p22 bra 	$L__BB0_30;
$L__BB0_31:
	setp.eq.s32 	%p23, %r32, 0;
	@%p23 bra 	$L__BB0_40;
	and.b32  	%r38, %r47, 7;
	setp.lt.u32 	%p24, %r32, 8;
	@%p24 bra 	$L__BB0_34;
	mul.wide.u32 	%rd50, %r103, 4;
	add.s64 	%rd51, %rd9, %rd50;
	ld.global.f32 	%f322, [%rd51];
	mul.f32 	%f323, %f27, %f322;
	st.global.f32 	[%rd51], %f323;
	ld.global.f32 	%f324, [%rd51+4];
	mul.f32 	%f325, %f27, %f324;
	st.global.f32 	[%rd51+4], %f325;
	ld.global.f32 	%f326, [%rd51+8];
	mul.f32 	%f327, %f27, %f326;
	st.global.f32 	[%rd51+8], %f327;
	ld.global.f32 	%f328, [%rd51+12];
	mul.f32 	%f329, %f27, %f328;
	st.global.f32 	[%rd51+12], %f329;
	ld.global.f32 	%f330, [%rd51+16];
	mul.f32 	%f331, %f27, %f330;
	st.global.f32 	[%rd51+16], %f331;
	ld.global.f32 	%f332, [%rd51+20];
	mul.f32 	%f333, %f27, %f332;
	st.global.f32 	[%rd51+20], %f333;
	ld.global.f32 	%f334, [%rd51+24];
	mul.f32 	%f335, %f27, %f334;
	st.global.f32 	[%rd51+24], %f335;
	ld.global.f32 	%f336, [%rd51+28];
	mul.f32 	%f337, %f27, %f336;
	st.global.f32 	[%rd51+28], %f337;
	add.s32 	%r103, %r103, 8;
$L__BB0_34:
	setp.eq.s32 	%p25, %r38, 0;
	@%p25 bra 	$L__BB0_40;
	and.b32  	%r41, %r47, 3;
	setp.lt.u32 	%p26, %r38, 4;
	@%p26 bra 	$L__BB0_37;
	mul.wide.u32 	%rd52, %r103, 4;
	add.s64 	%rd53, %rd9, %rd52;
	ld.global.f32 	%f338, [%rd53];
	mul.f32 	%f339, %f27, %f338;
	st.global.f32 	[%rd53], %f339;
	ld.global.f32 	%f340, [%rd53+4];
	mul.f32 	%f341, %f27, %f340;
	st.global.f32 	[%rd53+4], %f341;
	ld.global.f32 	%f342, [%rd53+8];
	mul.f32 	%f343, %f27, %f342;
	st.global.f32 	[%rd53+8], %f343;
	ld.global.f32 	%f344, [%rd53+12];
	mul.f32 	%f345, %f27, %f344;
	st.global.f32 	[%rd53+12], %f345;
	add.s32 	%r103, %r103, 4;
$L__BB0_37:
	setp.eq.s32 	%p27, %r41, 0;
	@%p27 bra 	$L__BB0_40;
	mul.wide.u32 	%rd55, %r103, 4;
	add.s64 	%rd56, %rd26, %rd55;
	add.s64 	%rd62, %rd2, %rd56;
	neg.s32 	%r105, %r41;
$L__BB0_39:
	.pragma "nounroll";
	ld.global.f32 	%f346, [%rd62];
	mul.f32 	%f347, %f27, %f346;
	st.global.f32 	[%rd62], %f347;
	add.s64 	%rd62, %rd62, 4;
	add.s32 	%r105, %r105, 1;
	setp.ne.s32 	%p28, %r105, 0;
	@%p28 bra 	$L__BB0_39;
$L__BB0_40:
	ret;

}
	// .globl	_Z14ml_gelu_kernelPKfPfi
.visible .entry _Z14ml_gelu_kernelPKfPfi(
	.param .u64 .ptr .align 1 _Z14ml_gelu_kernelPKfPfi_param_0,
	.param .u64 .ptr .align 1 _Z14ml_gelu_kernelPKfPfi_param_1,
	.param .u32 _Z14ml_gelu_kernelPKfPfi_param_2
)
{
	.reg .pred 	%p<4>;
	.reg .b32 	%r<6>;
	.reg .b32 	%f<24>;
	.reg .b64 	%rd<8>;

	ld.param.u64 	%rd1, [_Z14ml_gelu_kernelPKfPfi_param_0];
	ld.param.u64 	%rd2, [_Z14ml_gelu_kernelPKfPfi_param_1];
	ld.param.u32 	%r2, [_Z14ml_gelu_kernelPKfPfi_param_2];
	mov.u32 	%r3, %ctaid.x;
	mov.u32 	%r4, %ntid.x;
	mov.u32 	%r5, %tid.x;
	mad.lo.s32 	%r1, %r3, %r4, %r5;
	setp.ge.s32 	%p1, %r1, %r2;
	@%p1 bra 	$L__BB1_2;
	cvta.to.global.u64 	%rd3, %rd1;
	cvta.to.global.u64 	%rd4, %rd2;
	mul.wide.s32 	%rd5, %r1, 4;
	add.s64 	%rd6, %rd3, %rd5;
	ld.global.nc.f32 	%f1, [%rd6];
	mul.f32 	%f2, %f1, 0f3D372713;
	mul.f32 	%f3, %f1, %f2;
	fma.rn.f32 	%f4, %f1, %f3, %f1;
	mul.f32 	%f5, %f4, 0f3F4C422A;
	abs.f32 	%f6, %f5;
	mul.f32 	%f7, %f6, 0f4038AA3B;
	ex2.approx.ftz.f32 	%f8, %f7;
	add.f32 	%f9, %f8, 0f3F800000;
	rcp.approx.ftz.f32 	%f10, %f9;
	fma.rn.f32 	%f11, %f10, 0fC0000000, 0f3F800000;
	setp.ge.f32 	%p2, %f6, 0f41102CB4;
	selp.f32 	%f12, 0f3F800000, %f11, %p2;
	copysign.f32 	%f13, %f5, %f12;
	mul.f32 	%f14, %f5, %f5;
	fma.rn.f32 	%f15, %f14, 0f3C80F082, 0fBD563CAE;
	fma.rn.f32 	%f16, %f15, %f14, 0f3E085941;
	fma.rn.f32 	%f17, %f16, %f14, 0fBEAAA9ED;
	fma.rn.f32 	%f18, %f17, %f14, 0f00000000;
	fma.rn.f32 	%f19, %f18, %f5, %f5;
	setp.ge.f32 	%p3, %f6, 0f3F19999A;
	selp.f32 	%f20, %f13, %f19, %p3;
	add.f32 	%f21, %f20, 0f3F800000;
	mul.f32 	%f22, %f21, 0f3F000000;
	mul.f32 	%f23, %f1, %f22;
	add.s64 	%rd7, %rd4, %rd5;
	st.global.f32 	[%rd7], %f23;
$L__BB1_2:
	ret;

}
	// .globl	_Z20ml_layer_norm_kernelPKfS0_S0_Pfiif
.visible .entry _Z20ml_layer_norm_kernelPKfS0_S0_Pfiif(
	.param .u64 .ptr .align 1 _Z20ml_layer_norm_kernelPKfS0_S0_Pfiif_param_0,
	.param .u64 .ptr .align 1 _Z20ml_layer_norm_kernelPKfS0_S0_Pfiif_param_1,
	.param .u64 .ptr .align 1 _Z20ml_layer_norm_kernelPKfS0_S0_Pfiif_param_2,
	.param .u64 .ptr .align 1 _Z20ml_layer_norm_kernelPKfS0_S0_Pfiif_param_3,
	.param .u32 _Z20ml_layer_norm_kernelPKfS0_S0_Pfiif_param_4,
	.param .u32 _Z20ml_layer_norm_kernelPKfS0_S0_Pfiif_param_5,
	.param .f32 _Z20ml_layer_norm_kernelPKfS0_S0_Pfiif_param_6
)
{
	.reg .pred 	%p<9>;
	.reg .b32 	%r<25>;
	.reg .b32 	%f<36>;
	.reg .b64 	%rd<22>;
	// demoted variable
	.shared .align 4 .b8 _ZZ20ml_layer_norm_kernelPKfS0_S0_PfiifE10shared_sum[1024];
	// demoted variable
	.shared .align 4 .b8 _ZZ20ml_layer_norm_kernelPKfS0_S0_PfiifE13shared_sq_sum[1024];
	ld.param.u64 	%rd6, [_Z20ml_layer_norm_kernelPKfS0_S0_Pfiif_param_0];
	ld.param.u64 	%rd7, [_Z20ml_layer_norm_kernelPKfS0_S0_Pfiif_param_1];
	ld.param.u64 	%rd8, [_Z20ml_layer_norm_kernelPKfS0_S0_Pfiif_param_2];
	ld.param.u64 	%rd9, [_Z20ml_layer_norm_kernelPKfS0_S0_Pfiif_param_3];
	ld.param.u32 	%r14, [_Z20ml_layer_norm_kernelPKfS0_S0_Pfiif_param_4];
	ld.param.u32 	%r13, [_Z20ml_layer_norm_kernelPKfS0_S0_Pfiif_param_5];
	ld.param.f32 	%f10, [_Z20ml_layer_norm_kernelPKfS0_S0_Pfiif_param_6];
	mov.u32 	%r1, %ctaid.x;
	setp.ge.s32 	%p1, %r1, %r14;
	@%p1 bra 	$L__BB2_12;
	cvta.to.global.u64 	%rd10, %rd6;
	mul.lo.s32 	%r15, %r13, %r1;
	cvt.s64.s32 	%rd1, %r15;
	mul.wide.s32 	%rd11, %r15, 4;
	add.s64 	%rd2, %rd10, %rd11;
	mov.u32 	%r24, %tid.x;
	setp.ge.s32 	%p2, %r24, %r13;
	mov.f32 	%f34, 0f00000000;
	mov.f32 	%f35, %f34;
	@%p2 bra 	$L__BB2_4;
	mov.f32 	%f35, 0f00000000;
	mov.u32 	%r3, %ntid.x;
	mov.u32 	%r22, %r24;
	mov.f32 	%f34, %f35;
$L__BB2_3:
	mul.wide.s32 	%rd12, %r22, 4;
	add.s64 	%rd13, %rd2, %rd12;
	ld.global.nc.f32 	%f13, [%rd13];
	add.f32 	%f34, %f34, %f13;
	fma.rn.f32 	%f35, %f13, %f13, %f35;
	add.s32 	%r22, %r22, %r3;
	setp.lt.s32 	%p3, %r22, %r13;
	@%p3 bra 	$L__BB2_3;
$L__BB2_4:
	shl.b32 	%r16, %r24, 2;
	mov.u32 	%r17, _ZZ20ml_layer_norm_kernelPKfS0_S0_PfiifE10shared_sum;
	add.s32 	%r6, %r17, %r16;
	st.shared.f32 	[%r6], %f34;
	mov.u32 	%r18, _ZZ20ml_layer_norm_kernelPKfS0_S0_PfiifE13shared_sq_sum;
	add.s32 	%r7, %r18, %r16;
	st.shared.f32 	[%r7], %f35;
	bar.sync 	0;
	mov.u32 	%r8, %ntid.x;
	setp.lt.u32 	%p4, %r8, 2;
	@%p4 bra 	$L__BB2_9;
	mov.u32 	%r23, %r8;
$L__BB2_6:
	shr.u32 	%r10, %r23, 1;
	setp.ge.u32 	%p5, %r24, %r10;
	@%p5 bra 	$L__BB2_8;
	shl.b32 	%r19, %r10, 2;
	add.s32 	%r20, %r6, %r19;
	ld.shared.f32 	%f14, [%r20];
	ld.shared.f32 	%f15, [%r6];
	add.f32 	%f16, %f14, %f15;
	st.shared.f32 	[%r6], %f16;
	add.s32 	%r21, %r7, %r19;
	ld.shared.f32 	%f17, [%r21];
	ld.shared.f32 	%f18, [%r7];
	add.f32 	%f19, %f17, %f18;
	st.shared.f32 	[%r7], %f19;
$L__BB2_8:
	bar.sync 	0;
	setp.gt.u32 	%p6, %r23, 3;
	mov.u32 	%r23, %r10;
	@%p6 bra 	$L__BB2_6;
$L__BB2_9:
	setp.ge.s32 	%p7, %r24, %r13;
	ld.shared.f32 	%f20, [_ZZ20ml_layer_norm_kernelPKfS0_S0_PfiifE10shared_sum];
	cvt.rn.f32.s32 	%f21, %r13;
	div.rn.f32 	%f7, %f20, %f21;
	ld.shared.f32 	%f22, [_ZZ20ml_layer_norm_kernelPKfS0_S0_PfiifE13shared_sq_sum];
	div.rn.f32 	%f23, %f22, %f21;
	mul.f32 	%f24, %f7, %f7;
	sub.f32 	%f25, %f23, %f24;
	add.f32 	%f8, %f10, %f25;
	@%p7 bra 	$L__BB2_12;
	cvta.to.global.u64 	%rd3, %rd7;
	cvta.to.global.u64 	%rd4, %rd8;
	cvta.to.global.u64 	%rd5, %rd9;
	rsqrt.approx.f32 	%f9, %f8;
$L__BB2_11:
	cvt.s64.s32 	%rd14, %r24;
	mul.wide.s32 	%rd15, %r24, 4;
	add.s64 	%rd16, %rd2, %rd15;
	ld.global.nc.f32 	%f26, [%rd16];
	sub.f32 	%f27, %f26, %f7;
	mul.f32 	%f28, %f9, %f27;
	add.s64 	%rd17, %rd3, %rd15;
	ld.global.nc.f32 	%f29, [%rd17];
	add.s64 	%rd18, %rd4, %rd15;
	ld.global.nc.f32 	%f30, [%rd18];
	fma.rn.f32 	%f31, %f29, %f28, %f30;
	add.s64 	%rd19, %rd14, %rd1;
	shl.b64 	%rd20, %rd19, 2;
	add.s64 	%rd21, %rd5, %rd20;
	st.global.f32 	[%rd21], %f31;
	add.s32 	%r24, %r24, %r8;
	setp.lt.s32 	%p8, %r24, %r13;
	@%p8 bra 	$L__BB2_11;
$L__BB2_12:
	ret;

}
	// .globl	_Z16ml_matmul_kernelPKfS0_Pfiii
.visible .entry _Z16ml_matmul_kernelPKfS0_Pfiii(
	.param .u64 .ptr .align 1 _Z16ml_matmul_kernelPKfS0_Pfiii_param_0,
	.param .u64 .ptr .align 1 _Z16ml_matmul_kernelPKfS0_Pfiii_param_1,
	.param .u64 .ptr .align 1 _Z16ml_matmul_kernelPKfS0_Pfiii_param_2,
	.param .u32 _Z16ml_matmul_kernelPKfS0_Pfiii_param_3,
	.param .u32 _Z16ml_matmul_kernelPKfS0_Pfiii_param_4,
	.param .u32 _Z16ml_matmul_kernelPKfS0_Pfiii_param_5
)
{
	.reg .pred 	%p<13>;
	.reg .b32 	%r<41>;
	.reg .b32 	%f<68>;
	.reg .b64 	%rd<53>;

	ld.param.u64 	%rd7, [_Z16ml_matmul_kernelPKfS0_Pfiii_param_0];
	ld.param.u64 	%rd8, [_Z16ml_matmul_kernelPKfS0_Pfiii_param_1];
	ld.param.u64 	%rd6, [_Z16ml_matmul_kernelPKfS0_Pfiii_param_2];
	ld.param.u32 	%r20, [_Z16ml_matmul_kernelPKfS0_Pfiii_param_3];
	ld.param.u32 	%r18, [_Z16ml_matmul_kernelPKfS0_Pfiii_param_4];
	ld.param.u32 	%r19, [_Z16ml_matmul_kernelPKfS0_Pfiii_param_5];
	cvta.to.global.u64 	%rd1, %rd8;
	cvta.to.global.u64 	%rd2, %rd7;
	mov.u32 	%r21, %ctaid.y;
	mov.u32 	%r22, %ntid.y;
	mov.u32 	%r23, %tid.y;
	mad.lo.s32 	%r1, %r21, %r22, %r23;
	mov.u32 	%r24, %ctaid.x;
	mov.u32 	%r25, %ntid.x;
	mov.u32 	%r26, %tid.x;
	mad.lo.s32 	%r2, %r24, %r25, %r26;
	setp.ge.s32 	%p1, %r1, %r20;
	setp.ge.s32 	%p2, %r2, %r19;
	or.pred  	%p3, %p1, %p2;
	@%p3 bra 	$L__BB3_14;
	setp.lt.s32 	%p4, %r18, 1;
	mov.f32 	%f67, 0f00000000;
	@%p4 bra 	$L__BB3_13;
	mul.lo.s32 	%r3, %r18, %r1;
	and.b32  	%r4, %r18, 7;
	setp.lt.u32 	%p5, %r18, 8;
	mov.f32 	%f67, 0f00000000;
	mov.b32 	%r39, 0;
	@%p5 bra 	$L__BB3_5;
	and.b32  	%r39, %r18, 2147483640;
	neg.s32 	%r37, %r39;
	shl.b32 	%r7, %r19, 3;
	mul.wide.u32 	%rd9, %r3, 4;
	add.s64 	%rd10, %rd9, %rd2;
	add.s64 	%rd52, %rd10, 16;
	mov.f32 	%f67, 0f00000000;
	mul.wide.s32 	%rd13, %r19, 4;
	mov.u32 	%r36, %r2;
$L__BB3_4:
	.pragma "nounroll";
	ld.global.nc.f32 	%f17, [%rd52+-16];
	mul.wide.s32 	%rd11, %r36, 4;
	add.s64 	%rd12, %rd1, %rd11;
	ld.global.nc.f32 	%f18, [%rd12];
	fma.rn.f32 	%f19, %f17, %f18, %f67;
	ld.global.nc.f32 	%f20, [%rd52+-12];
	add.s64 	%rd14, %rd12, %rd13;
	ld.global.nc.f32 	%f21, [%rd14];
	fma.rn.f32 	%f22, %f20, %f21, %f19;
	ld.global.nc.f32 	%f23, [%rd52+-8];
	add.s64 	%rd15, %rd14, %rd13;
	ld.global.nc.f32 	%f24, [%rd15];
	fma.rn.f32 	%f25, %f23, %f24, %f22;
	ld.global.nc.f32 	%f26, [%rd52+-4];
	add.s64 	%rd16, %rd15, %rd13;
	ld.global.nc.f32 	%f27, [%rd16];
	fma.rn.f32 	%f28, %f26, %f27, %f25;
	ld.global.nc.f32 	%f29, [%rd52];
	add.s64 	%rd17, %rd16, %rd13;
	ld.global.nc.f32 	%f30, [%rd17];
	fma.rn.f32 	%f31, %f29, %f30, %f28;
	ld.global.nc.f32 	%f32, [%rd52+4];
	add.s64 	%rd18, %rd17, %rd13;
	ld.global.nc.f32 	%f33, [%rd18];
	fma.rn.f32 	%f34, %f32, %f33, %f31;
	ld.global.nc.f32 	%f35, [%rd52+8];
	add.s64 	%rd19, %rd18, %rd13;
	ld.global.nc.f32 	%f36, [%rd19];
	fma.rn.f32 	%f37, %f35, %f36, %f34;
	ld.global.nc.f32 	%f38, [%rd52+12];
	add.s64 	%rd20, %rd19, %rd13;
	ld.global.nc.f32 	%f39, [%rd20];
	fma.rn.f32 	%f67, %f38, %f39, %f37;
	add.s32 	%r37, %r37, 8;
	add.s32 	%r36, %r36, %r7;
	add.s64 	%rd52, %rd52, 32;
	setp.ne.s32 	%p6, %r37, 0;
	@%p6 bra 	$L__BB3_4;
$L__BB3_5:
	setp.eq.s32 	%p7, %r4, 0;
	@%p7 bra 	$L__BB3_13;
	and.b32  	%r13, %r18, 3;
	setp.lt.u32 	%p8, %r4, 4;
	@%p8 bra 	$L__BB3_8;
	add.s32 	%r28, %r39, %r3;
	mul.wide.u32 	%rd21, %r28, 4;
	add.s64 	%rd22, %rd2, %rd21;
	ld.global.nc.f32 	%f41, [%rd22];
	mad.lo.s32 	%r29, %r39, %r19, %r2;
	mul.wide.s32 	%rd23, %r29, 4;
	add.s64 	%rd24, %rd1, %rd23;
	ld.global.nc.f32 	%f42, [%rd24];
	fma.rn.f32 	%f43, %f41, %f42, %f67;
	cvt.u64.u32 	%rd25, %r3;
	cvt.u64.u32 	%rd26, %r39;
	add.s64 	%rd27, %rd26, %rd25;
	shl.b64 	%rd28, %rd27, 2;
	add.s64 	%rd29, %rd2, %rd28;
	ld.global.nc.f32 	%f44, [%rd29+4];
	mul.wide.s32 	%rd30, %r19, 4;
	add.s64 	%rd31, %rd24, %rd30;
	ld.global.nc.f32 	%f45, [%rd31];
	fma.rn.f32 	%f46, %f44, %f45, %f43;
	ld.global.nc.f32 	%f47, [%rd29+8];
	add.s64 	%rd32, %rd31, %rd30;
	ld.global.nc.f32 	%f48, [%rd32];
	fma.rn.f32 	%f49, %f47, %f48, %f46;
	ld.global.nc.f32 	%f50, [%rd29+12];
	add.s64 	%rd33, %rd32, %rd30;
	ld.global.nc.f32 	%f51, [%rd33];
	fma.rn.f32 	%f67, %f50, %f51, %f49;
	add.s32 	%r39, %r39, 4;
$L__BB3_8:
	setp.eq.s32 	%p9, %r13, 0;
	@%p9 bra 	$L__BB3_13;
	setp.eq.s32 	%p10, %r13, 1;
	@%p10 bra 	$L__BB3_11;
	add.s32 	%r30, %r39, %r3;
	mul.wide.u32 	%rd34, %r30, 4;
	add.s64 	%rd35, %rd2, %rd34;
	ld.global.nc.f32 	%f53, [%rd35];
	mad.lo.s32 	%r31, %r39, %r19, %r2;
	mul.wide.s32 	%rd36, %r31, 4;
	add.s64 	%rd37, %rd1, %rd36;
	ld.global.nc.f32 	%f54, [%rd37];
	fma.rn.f32 	%f55, %f53, %f54, %f67;
	cvt.u64.u32 	%rd38, %r3;
	cvt.u64.u32 	%rd39, %r39;
	add.s64 	%rd40, %rd39, %rd38;
	shl.b64 	%rd41, %rd40, 2;
	add.s64 	%rd42, %rd2, %rd41;
	ld.global.nc.f32 	%f56, [%rd42+4];
	mul.wide.s32 	%rd43, %r19, 4;
	add.s64 	%rd44, %rd37, %rd43;
	ld.global.nc.f32 	%f57, [%rd44];
	fma.rn.f32 	%f67, %f56, %f57, %f55;
	add.s32 	%r39, %r39, 2;
$L__BB3_11:
	and.b32  	%r32, %r18, 1;
	setp.eq.b32 	%p11, %r32, 1;
	not.pred 	%p12, %p11;
	@%p12 bra 	$L__BB3_13;
	add.s32 	%r33, %r39, %r3;
	mul.wide.u32 	%rd45, %r33, 4;
	add.s64 	%rd46, %rd2, %rd45;
	ld.global.nc.f32 	%f58, [%rd46];
	mad.lo.s32 	%r34, %r39, %r19, %r2;
	mul.wide.s32 	%rd47, %r34, 4;
	add.s64 	%rd48, %rd1, %rd47;
	ld.global.nc.f32 	%f59, [%rd48];
	fma.rn.f32 	%f67, %f58, %f59, %f67;
$L__BB3_13:
	mad.lo.s32 	%r35, %r19, %r1, %r2;
	cvta.to.global.u64 	%rd49, %rd6;
	mul.wide.s32 	%rd50, %r35, 4;
	add.s64 	%rd51, %rd49, %rd50;
	st.global.f32 	[%rd51], %f67;
$L__BB3_14:
	ret;

}
	// .globl	_Z22ml_matmul_tiled_kernelPKfS0_Pfiii
.visible .entry _Z22ml_matmul_tiled_kernelPKfS0_Pfiii(
	.param .u64 .ptr .align 1 _Z22ml_matmul_tiled_kernelPKfS0_Pfiii_param_0,
	.param .u64 .ptr .align 1 _Z22ml_matmul_tiled_kernelPKfS0_Pfiii_param_1,
	.param .u64 .ptr .align 1 _Z22ml_matmul_tiled_kernelPKfS0_Pfiii_param_2,
	.param .u32 _Z22ml_matmul_tiled_kernelPKfS0_Pfiii_param_3,
	.param .u32 _Z22ml_matmul_tiled_kernelPKfS0_Pfiii_param_4,
	.param .u32 _Z22ml_matmul_tiled_kernelPKfS0_Pfiii_param_5
)
{
	.reg .pred 	%p<26>;
	.reg .b32 	%r<74>;
	.reg .b32 	%f<181>;
	.reg .b64 	%rd<27>;
	// demoted variable
	.shared .align 4 .b8 _ZZ22ml_matmul_tiled_kernelPKfS0_PfiiiE2As[1024];
	// demoted variable
	.shared .align 4 .b8 _ZZ22ml_matmul_tiled_kernelPKfS0_PfiiiE2Bs[1024];
	ld.param.u64 	%rd4, [_Z22ml_matmul_tiled_kernelPKfS0_Pfiii_param_0];
	ld.param.u64 	%rd5, [_Z22ml_matmul_tiled_kernelPKfS0_Pfiii_param_1];
	ld.param.u32 	%r33, [_Z22ml_matmul_tiled_kernelPKfS0_Pfiii_param_3];
	ld.param.u32 	%r34, [_Z22ml_matmul_tiled_kernelPKfS0_Pfiii_param_4];
	ld.param.u32 	%r35, [_Z22ml_matmul_tiled_kernelPKfS0_Pfiii_param_5];
	cvta.to.global.u64 	%rd1, %rd5;
	cvta.to.global.u64 	%rd2, %rd4;
	mov.u32 	%r36, %ctaid.x;
	mov.u32 	%r37, %ctaid.y;
	mov.u32 	%r1, %tid.x;
	mov.u32 	%r2, %tid.y;
	shl.b32 	%r38, %r37, 4;
	add.s32 	%r3, %r38, %r2;
	shl.b32 	%r4, %r36, 4;
	add.s32 	%r5, %r4, %r1;
	setp.lt.s32 	%p1, %r34, 1;
	mov.f32 	%f180, 0f00000000;
	@%p1 bra 	$L__BB4_19;
	add.s32 	%r6, %r34, 15;
	mul.lo.s32 	%r7, %r34, %r3;
	shl.b32 	%r40, %r2, 6;
	mov.u32 	%r41, _ZZ22ml_matmul_tiled_kernelPKfS0_PfiiiE2As;
	add.s32 	%r8, %r41, %r40;
	mov.u32 	%r42, _ZZ22ml_matmul_tiled_kernelPKfS0_PfiiiE2Bs;
	shl.b32 	%r43, %r1, 2;
	add.s32 	%r10, %r42, %r43;
	add.s32 	%r9, %r10, %r40;
	setp.lt.u32 	%p2, %r34, 17;
	mov.f32 	%f180, 0f00000000;
	mov.b32 	%r73, 0;
	@%p2 bra 	$L__BB4_13;
	shr.u32 	%r45, %r6, 4;
	and.b32  	%r46, %r45, 134217726;
	neg.s32 	%r72, %r46;
	add.s32 	%r47, %r2, 16;
	mad.lo.s32 	%r48, %r35, %r47, %r1;
	add.s32 	%r69, %r48, %r4;
	mad.lo.s32 	%r49, %r2, %r35, %r1;
	add.s32 	%r68, %r49, %r4;
	add.s32 	%r66, %r1, %r7;
	mov.f32 	%f180, 0f00000000;
	mov.b32 	%r71, 16;
	cvt.u64.u32 	%rd10, %r7;
	cvt.u64.u32 	%rd11, %r1;
	mov.u32 	%r67, %r1;
	mov.u32 	%r70, %r2;
$L__BB4_3:
	setp.ge.s32 	%p3, %r3, %r33;
	setp.ge.s32 	%p4, %r67, %r34;
	mov.f32 	%f172, 0f00000000;
	or.pred  	%p5, %p3, %p4;
	@%p5 bra 	$L__BB4_5;
	mul.wide.u32 	%rd6, %r66, 4;
	add.s64 	%rd7, %rd2, %rd6;
	ld.global.nc.f32 	%f172, [%rd7];
$L__BB4_5:
	setp.ge.s32 	%p6, %r5, %r35;
	shl.b32 	%r50, %r1, 2;
	add.s32 	%r51, %r8, %r50;
	st.shared.f32 	[%r51], %f172;
	setp.ge.s32 	%p7, %r70, %r34;
	mov.f32 	%f173, 0f00000000;
	or.pred  	%p8, %p7, %p6;
	@%p8 bra 	$L__BB4_7;
	mul.wide.s32 	%rd8, %r68, 4;
	add.s64 	%rd9, %rd1, %rd8;
	ld.global.nc.f32 	%f173, [%rd9];
$L__BB4_7:
	st.shared.f32 	[%r9], %f173;
	bar.sync 	0;
	ld.shared.f32 	%f27, [%r8];
	ld.shared.f32 	%f28, [%r10];
	fma.rn.f32 	%f29, %f27, %f28, %f180;
	ld.shared.f32 	%f30, [%r8+4];
	ld.shared.f32 	%f31, [%r10+64];
	fma.rn.f32 	%f32, %f30, %f31, %f29;
	ld.shared.f32 	%f33, [%r8+8];
	ld.shared.f32 	%f34, [%r10+128];
	fma.rn.f32 	%f35, %f33, %f34, %f32;
	ld.shared.f32 	%f36, [%r8+12];
	ld.shared.f32 	%f37, [%r10+192];
	fma.rn.f32 	%f38, %f36, %f37, %f35;
	ld.shared.f32 	%f39, [%r8+16];
	ld.shared.f32 	%f40, [%r10+256];
	fma.rn.f32 	%f41, %f39, %f40, %f38;
	ld.shared.f32 	%f42, [%r8+20];
	ld.shared.f32 	%f43, [%r10+320];
	fma.rn.f32 	%f44, %f42, %f43, %f41;
	ld.shared.f32 	%f45, [%r8+24];
	ld.shared.f32 	%f46, [%r10+384];
	fma.rn.f32 	%f47, %f45, %f46, %f44;
	ld.shared.f32 	%f48, [%r8+28];
	ld.shared.f32 	%f49, [%r10+448];
	fma.rn.f32 	%f50, %f48, %f49, %f47;
	ld.shared.f32 	%f51, [%r8+32];
	ld.shared.f32 	%f52, [%r10+512];
	fma.rn.f32 	%f53, %f51, %f52, %f50;
	ld.shared.f32 	%f54, [%r8+36];
	ld.shared.f32 	%f55, [%r10+576];
	fma.rn.f32 	%f56, %f54, %f55, %f53;
	ld.shared.f32 	%f57, [%r8+40];
	ld.shared.f32 	%f58, [%r10+640];
	fma.rn.f32 	%f59, %f57, %f58, %f56;
	ld.shared.f32 	%f60, [%r8+44];
	ld.shared.f32 	%f61, [%r10+704];
	fma.rn.f32 	%f62, %f60, %f61, %f59;
	ld.shared.f32 	%f63, [%r8+48];
	ld.shared.f32 	%f64, [%r10+768];
	fma.rn.f32 	%f65, %f63, %f64, %f62;
	ld.shared.f32 	%f66, [%r8+52];
	ld.shared.f32 	%f67, [%r10+832];
	fma.rn.f32 	%f68, %f66, %f67, %f65;
	ld.shared.f32 	%f69, [%r8+56];
	ld.shared.f32 	%f70, [%r10+896];
	fma.rn.f32 	%f71, %f69, %f70, %f68;
	ld.shared.f32 	%f72, [%r8+60];
	ld.shared.f32 	%f73, [%r10+960];
	fma.rn.f32 	%f6, %f72, %f73, %f71;
	bar.sync 	0;
	add.s32 	%r52, %r67, 16;
	setp.ge.s32 	%p10, %r52, %r34;
	mov.f32 	%f174, 0f00000000;
	or.pred  	%p11, %p3, %p10;
	@%p11 bra 	$L__BB4_9;
	add.s32 	%r53, %r71, -16;
	cvt.u64.u32 	%rd12, %r53;
	add.s64 	%rd13, %rd12, %rd11;
	add.s64 	%rd14, %rd13, %rd10;
	shl.b64 	%rd15, %rd14, 2;
	add.s64 	%rd16, %rd2, %rd15;
	ld.global.nc.f32 	%f174, [%rd16+64];
$L__BB4_9:
	shl.b32 	%r54, %r1, 2;
	add.s32 	%r55, %r8, %r54;
	st.shared.f32 	[%r55], %f174;
	add.s32 	%r56, %r70, 16;
	setp.ge.s32 	%p13, %r56, %r34;
	mov.f32 	%f175, 0f00000000;
	or.pred  	%p14, %p13, %p6;
	@%p14 bra 	$L__BB4_11;
	mul.wide.s32 	%rd17, %r69, 4;
	add.s64 	%rd18, %rd1, %rd17;
	ld.global.nc.f32 	%f175, [%rd18];
$L__BB4_11:
	st.shared.f32 	[%r9], %f175;
	bar.sync 	0;
	ld.shared.f32 	%f75, [%r8];
	ld.shared.f32 	%f76, [%r10];
	fma.rn.f32 	%f77, %f75, %f76, %f6;
	ld.shared.f32 	%f78, [%r8+4];
	ld.shared.f32 	%f79, [%r10+64];
	fma.rn.f32 	%f80, %f78, %f79, %f77;
	ld.shared.f32 	%f81, [%r8+8];
	ld.shared.f32 	%f82, [%r10+128];
	fma.rn.f32 	%f83, %f81, %f82, %f80;
	ld.shared.f32 	%f84, [%r8+12];
	ld.shared.f32 	%f85, [%r10+192];
	fma.rn.f32 	%f86, %f84, %f85, %f83;
	ld.shared.f32 	%f87, [%r8+16];
	ld.shared.f32 	%f88, [%r10+256];
	fma.rn.f32 	%f89, %f87, %f88, %f86;
	ld.shared.f32 	%f90, [%r8+20];
	ld.shared.f32 	%f91, [%r10+320];
	fma.rn.f32 	%f92, %f90, %f91, %f89;
	ld.shared.f32 	%f93, [%r8+24];
	ld.shared.f32 	%f94, [%r10+384];
	fma.rn.f32 	%f95, %f93, %f94, %f92;
	ld.shared.f32 	%f96, [%r8+28];
	ld.shared.f32 	%f97, [%r10+448];
	fma.rn.f32 	%f98, %f96, %f97, %f95;
	ld.shared.f32 	%f99, [%r8+32];
	ld.shared.f32 	%f100, [%r10+512];
	fma.rn.f32 	%f101, %f99, %f100, %f98;
	ld.shared.f32 	%f102, [%r8+36];
	ld.shared.f32 	%f103, [%r10+576];
	fma.rn.f32 	%f104, %f102, %f103, %f101;
	ld.shared.f32 	%f105, [%r8+40];
	ld.shared.f32 	%f106, [%r10+640];
	fma.rn.f32 	%f107, %f105, %f106, %f104;
	ld.shared.f32 	%f108, [%r8+44];
	ld.shared.f32 	%f109, [%r10+704];
	fma.rn.f32 	%f110, %f108, %f109, %f107;
	ld.shared.f32 	%f111, [%r8+48];
	ld.shared.f32 	%f112, [%r10+768];
	fma.rn.f32 	%f113, %f111, %f112, %f110;
	ld.shared.f32 	%f114, [%r8+52];
	ld.shared.f32 	%f115, [%r10+832];
	fma.rn.f32 	%f116, %f114, %f115, %f113;
	ld.shared.f32 	%f117, [%r8+56];
	ld.shared.f32 	%f118, [%r10+896];
	fma.rn.f32 	%f119, %f117, %f118, %f116;
	ld.shared.f32 	%f120, [%r8+60];
	ld.shared.f32 	%f121, [%r10+960];
	fma.rn.f32 	%f180, %f120, %f121, %f119;
	bar.sync 	0;
	add.s32 	%r72, %r72, 2;
	add.s32 	%r71, %r71, 32;
	add.s32 	%r70, %r70, 32;
	shl.b32 	%r57, %r35, 5;
	add.s32 	%r69, %r69, %r57;
	add.s32 	%r68, %r68, %r57;
	add.s32 	%r67, %r67, 32;
	add.s32 	%r66, %r66, 32;
	setp.ne.s32 	%p15, %r72, 0;
	@%p15 bra 	$L__BB4_3;
	and.b32  	%r73, %r6, 2147483616;
$L__BB4_13:
	and.b32  	%r58, %r6, 16;
	setp.eq.s32 	%p16, %r58, 0;
	@%p16 bra 	$L__BB4_19;
	setp.ge.s32 	%p17, %r3, %r33;
	add.s32 	%r59, %r73, %r1;
	setp.ge.s32 	%p18, %r59, %r34;
	mov.f32 	%f178, 0f00000000;
	or.pred  	%p19, %p17, %p18;
	@%p19 bra 	$L__BB4_16;
	add.s32 	%r60, %r59, %r7;
	mul.wide.u32 	%rd19, %r60, 4;
	add.s64 	%rd20, %rd2, %rd19;
	ld.global.nc.f32 	%f178, [%rd20];
$L__BB4_16:
	setp.ge.s32 	%p20, %r5, %r35;
	mov.u32 	%r61, %tid.x;
	shl.b32 	%r62, %r61, 2;
	add.s32 	%r63, %r8, %r62;
	st.shared.f32 	[%r63], %f178;
	add.s32 	%r32, %r73, %r2;
	setp.ge.s32 	%p21, %r32, %r34;
	mov.f32 	%f179, 0f00000000;
	or.pred  	%p22, %p21, %p20;
	@%p22 bra 	$L__BB4_18;
	mad.lo.s32 	%r64, %r32, %r35, %r5;
	mul.wide.s32 	%rd21, %r64, 4;
	add.s64 	%rd22, %rd1, %rd21;
	ld.global.nc.f32 	%f179, [%rd22];
$L__BB4_18:
	st.shared.f32 	[%r9], %f179;
	bar.sync 	0;
	ld.shared.f32 	%f124, [%r8];
	ld.shared.f32 	%f125, [%r10];
	fma.rn.f32 	%f126, %f124, %f125, %f180;
	ld.shared.f32 	%f127, [%r8+4];
	ld.shared.f32 	%f128, [%r10+64];
	fma.rn.f32 	%f129, %f127, %f128, %f126;
	ld.shared.f32 	%f130, [%r8+8];
	ld.shared.f32 	%f131, [%r10+128];
	fma.rn.f32 	%f132, %f130, %f131, %f129;
	ld.shared.f32 	%f133, [%r8+12];
	ld.shared.f32 	%f134, [%r10+192];
	fma.rn.f32 	%f135, %f133, %f134, %f132;
	ld.shared.f32 	%f136, [%r8+16];
	ld.shared.f32 	%f137, [%r10+256];
	fma.rn.f32 	%f138, %f136, %f137, %f135;
	ld.shared.f32 	%f139, [%r8+20];
	ld.shared.f32 	%f140, [%r10+320];
	fma.rn.f32 	%f141, %f139, %f140, %f138;
	ld.shared.f32 	%f142, [%r8+24];
	ld.shared.f32 	%f143, [%r10+384];
	fma.rn.f32 	%f144, %f142, %f143, %f141;
	ld.shared.f32 	%f145, [%r8+28];
	ld.shared.f32 	%f146, [%r10+448];
	fma.rn.f32 	%f147, %f145, %f146, %f144;
	ld.shared.f32 	%f148, [%r8+32];
	ld.shared.f32 	%f149, [%r10+512];
	fma.rn.f32 	%f150, %f148, %f149, %f147;
	ld.shared.f32 	%f151, [%r8+36];
	ld.shared.f32 	%f152, [%r10+576];
	fma.rn.f32 	%f153, %f151, %f152, %f150;
	ld.shared.f32 	%f154, [%r8+40];
	ld.shared.f32 	%f155, [%r10+640];
	fma.rn.f32 	%f156, %f154, %f155, %f153;
	ld.shared.f32 	%f157, [%r8+44];
	ld.shared.f32 	%f158, [%r10+704];
	fma.rn.f32 	%f159, %f157, %f158, %f156;
	ld.shared.f32 	%f160, [%r8+48];
	ld.shared.f32 	%f161, [%r10+768];
	fma.rn.f32 	%f162, %f160, %f161, %f159;
	ld.shared.f32 	%f163, [%r8+52];
	ld.shared.f32 	%f164, [%r10+832];
	fma.rn.f32 	%f165, %f163, %f164, %f162;
	ld.shared.f32 	%f166, [%r8+56];
	ld.shared.f32 	%f167, [%r10+896];
	fma.rn.f32 	%f168, %f166, %f167, %f165;
	ld.shared.f32 	%f169, [%r8+60];
	ld.shared.f32 	%f170, [%r10+960];
	fma.rn.f32 	%f180, %f169, %f170, %f168;
	bar.sync 	0;
$L__BB4_19:
	setp.ge.s32 	%p23, %r3, %r33;
	setp.ge.s32 	%p24, %r5, %r35;
	or.pred  	%p25, %p23, %p24;
	@%p25 bra 	$L__BB4_21;
	ld.param.u64 	%rd26, [_Z22ml_matmul_tiled_kernelPKfS0_Pfiii_param_2];
	mad.lo.s32 	%r65, %r35, %r3, %r5;
	cvta.to.global.u64 	%rd23, %rd26;
	mul.wide.u32 	%rd24, %r65, 4;
	add.s64 	%rd25, %rd23, %rd24;
	st.global.f32 	[%rd25], %f180;
$L__BB4_21:
	ret;

}
	// .globl	_Z26ml_attention_scores_kernelPKfS0_Pfiiii
.visible .entry _Z26ml_attention_scores_kernelPKfS0_Pfiiii(
	.param .u64 .ptr .align 1 _Z26ml_attention_scores_kernelPKfS0_Pfiiii_param_0,
	.param .u64 .ptr .align 1 _Z26ml_attention_scores_kernelPKfS0_Pfiiii_param_1,
	.param .u64 .ptr .align 1 _Z26ml_attention_scores_kernelPKfS0_Pfiiii_param_2,
	.param .u32 _Z26ml_attention_scores_kernelPKfS0_Pfiiii_param_3,
	.param .u32 _Z26ml_attention_scores_kernelPKfS0_Pfiiii_param_4,
	.param .u32 _Z26ml_attention_scores_kernelPKfS0_Pfiiii_param_5,
	.param .u32 _Z26ml_attention_scores_kernelPKfS0_Pfiiii_param_6
)
{
	.reg .pred 	%p<24>;
	.reg .b32 	%r<57>;
	.reg .b32 	%f<71>;
	.reg .b64 	%rd<68>;

	ld.param.u64 	%rd14, [_Z26ml_attention_scores_kernelPKfS0_Pfiiii_param_0];
	ld.param.u64 	%rd15, [_Z26ml_attention_scores_kernelPKfS0_Pfiiii_param_1];
	ld.param.u64 	%rd16, [_Z26ml_attention_scores_kernelPKfS0_Pfiiii_param_2];
	ld.param.u32 	%r30, [_Z26ml_attention_scores_kernelPKfS0_Pfiiii_param_3];
	ld.param.u32 	%r27, [_Z26ml_attention_scores_kernelPKfS0_Pfiiii_param_4];
	ld.param.u32 	%r28, [_Z26ml_attention_scores_kernelPKfS0_Pfiiii_param_5];
	ld.param.u32 	%r29, [_Z26ml_attention_scores_kernelPKfS0_Pfiiii_param_6];
	cvta.to.global.u64 	%rd1, %rd15;
	cvta.to.global.u64 	%rd2, %rd14;
	cvta.to.global.u64 	%rd3, %rd16;
	mov.u32 	%r1, %ctaid.z;
	mov.u32 	%r2, %ctaid.y;
	mov.u32 	%r31, %ctaid.x;
	mov.u32 	%r32, %ntid.x;
	mov.u32 	%r33, %tid.x;
	mad.lo.s32 	%r3, %r31, %r32, %r33;
	setp.ge.s32 	%p1, %r1, %r30;
	setp.ge.s32 	%p2, %r2, %r27;
	or.pred  	%p3, %p1, %p2;
	setp.ge.s32 	%p4, %r3, %r28;
	or.pred  	%p5, %p3, %p4;
	@%p5 bra 	$L__BB5_27;
	cvt.rn.f32.s32 	%f15, %r29;
	rsqrt.approx.f32 	%f1, %f15;
	mad.lo.s32 	%r34, %r27, %r1, %r2;
	mul.lo.s32 	%r35, %r34, %r28;
	mul.lo.s32 	%r36, %r35, %r29;
	cvt.s64.s32 	%rd4, %r36;
	mul.lo.s32 	%r37, %r29, %r3;
	cvt.s64.s32 	%rd17, %r37;
	add.s64 	%rd5, %rd4, %rd17;
	mul.lo.s32 	%r38, %r35, %r28;
	cvt.s64.s32 	%rd18, %r38;
	mul.lo.s32 	%r39, %r28, %r3;
	cvt.s64.s32 	%rd19, %r39;
	add.s64 	%rd6, %rd18, %rd19;
	setp.lt.s32 	%p6, %r28, 1;
	@%p6 bra 	$L__BB5_27;
	setp.lt.s32 	%p7, %r29, 1;
	@%p7 bra 	$L__BB5_16;
	and.b32  	%r4, %r29, 7;
	and.b32  	%r5, %r29, 2147483640;
	and.b32  	%r6, %r29, 1;
	neg.s32 	%r7, %r5;
	mov.b32 	%r48, 0;
$L__BB5_4:
	setp.lt.u32 	%p16, %r29, 8;
	mul.lo.s32 	%r45, %r48, %r29;
	cvt.u64.u32 	%rd36, %r45;
	add.s64 	%rd7, %rd36, %rd4;
	mov.f32 	%f70, 0f00000000;
	mov.b32 	%r51, 0;
	@%p16 bra 	$L__BB5_7;
	shl.b64 	%rd37, %rd5, 2;
	add.s64 	%rd38, %rd37, %rd2;
	add.s64 	%rd67, %rd38, 16;
	shl.b64 	%rd39, %rd7, 2;
	add.s64 	%rd40, %rd1, %rd39;
	add.s64 	%rd66, %rd40, 16;
	mov.f32 	%f70, 0f00000000;
	mov.u32 	%r49, %r7;
$L__BB5_6:
	.pragma "nounroll";
	ld.global.nc.f32 	%f19, [%rd67+-16];
	ld.global.nc.f32 	%f20, [%rd66+-16];
	fma.rn.f32 	%f21, %f19, %f20, %f70;
	ld.global.nc.f32 	%f22, [%rd67+-12];
	ld.global.nc.f32 	%f23, [%rd66+-12];
	fma.rn.f32 	%f24, %f22, %f23, %f21;
	ld.global.nc.f32 	%f25, [%rd67+-8];
	ld.global.nc.f32 	%f26, [%rd66+-8];
	fma.rn.f32 	%f27, %f25, %f26, %f24;
	ld.global.nc.f32 	%f28, [%rd67+-4];
	ld.global.nc.f32 	%f29, [%rd66+-4];
	fma.rn.f32 	%f30, %f28, %f29, %f27;
	ld.global.nc.f32 	%f31, [%rd67];
	ld.global.nc.f32 	%f32, [%rd66];
	fma.rn.f32 	%f33, %f31, %f32, %f30;
	ld.global.nc.f32 	%f34, [%rd67+4];
	ld.global.nc.f32 	%f35, [%rd66+4];
	fma.rn.f32 	%f36, %f34, %f35, %f33;
	ld.global.nc.f32 	%f37, [%rd67+8];
	ld.global.nc.f32 	%f38, [%rd66+8];
	fma.rn.f32 	%f39, %f37, %f38, %f36;
	ld.global.nc.f32 	%f40, [%rd67+12];
	ld.global.nc.f32 	%f41, [%rd66+12];
	fma.rn.f32 	%f70, %f40, %f41, %f39;
	add.s32 	%r49, %r49, 8;
	add.s64 	%rd67, %rd67, 32;
	add.s64 	%rd66, %rd66, 32;
	setp.ne.s32 	%p17, %r49, 0;
	mov.u32 	%r51, %r5;
	@%p17 bra 	$L__BB5_6;
$L__BB5_7:
	setp.eq.s32 	%p18, %r4, 0;
	@%p18 bra 	$L__BB5_15;
	add.s32 	%r46, %r4, -1;
	setp.lt.u32 	%p19, %r46, 3;
	@%p19 bra 	$L__BB5_10;
	cvt.u64.u32 	%rd41, %r51;
	add.s64 	%rd42, %rd5, %rd41;
	shl.b64 	%rd43, %rd42, 2;
	add.s64 	%rd44, %rd2, %rd43;
	ld.global.nc.f32 	%f43, [%rd44];
	add.s64 	%rd45, %rd7, %rd41;
	shl.b64 	%rd46, %rd45, 2;
	add.s64 	%rd47, %rd1, %rd46;
	ld.global.nc.f32 	%f44, [%rd47];
	fma.rn.f32 	%f45, %f43, %f44, %f70;
	ld.global.nc.f32 	%f46, [%rd44+4];
	ld.global.nc.f32 	%f47, [%rd47+4];
	fma.rn.f32 	%f48, %f46, %f47, %f45;
	ld.global.nc.f32 	%f49, [%rd44+8];
	ld.global.nc.f32 	%f50, [%rd47+8];
	fma.rn.f32 	%f51, %f49, %f50, %f48;
	ld.global.nc.f32 	%f52, [%rd44+12];
	ld.global.nc.f32 	%f53, [%rd47+12];
	fma.rn.f32 	%f70, %f52, %f53, %f51;
	add.s32 	%r51, %r51, 4;
$L__BB5_10:
	and.b32  	%r47, %r29, 3;
	setp.eq.s32 	%p20, %r47, 0;
	@%p20 bra 	$L__BB5_15;
	setp.eq.s32 	%p21, %r47, 1;
	@%p21 bra 	$L__BB5_13;
	cvt.u64.u32 	%rd48, %r51;
	add.s64 	%rd49, %rd5, %rd48;
	shl.b64 	%rd50, %rd49, 2;
	add.s64 	%rd51, %rd2, %rd50;
	ld.global.nc.f32 	%f55, [%rd51];
	add.s64 	%rd52, %rd7, %rd48;
	shl.b64 	%rd53, %rd52, 2;
	add.s64 	%rd54, %rd1, %rd53;
	ld.global.nc.f32 	%f56, [%rd54];
	fma.rn.f32 	%f57, %f55, %f56, %f70;
	ld.global.nc.f32 	%f58, [%rd51+4];
	ld.global.nc.f32 	%f59, [%rd54+4];
	fma.rn.f32 	%f70, %f58, %f59, %f57;
	add.s32 	%r51, %r51, 2;
$L__BB5_13:
	setp.eq.s32 	%p22, %r6, 0;
	@%p22 bra 	$L__BB5_15;
	cvt.u64.u32 	%rd55, %r51;
	add.s64 	%rd56, %rd5, %rd55;
	shl.b64 	%rd57, %rd56, 2;
	add.s64 	%rd58, %rd2, %rd57;
	ld.global.nc.f32 	%f60, [%rd58];
	add.s64 	%rd59, %rd7, %rd55;
	shl.b64 	%rd60, %rd59, 2;
	add.s64 	%rd61, %rd1, %rd60;
	ld.global.nc.f32 	%f61, [%rd61];
	fma.rn.f32 	%f70, %f60, %f61, %f70;
$L__BB5_15:
	mul.f32 	%f62, %f1, %f70;
	cvt.u64.u32 	%rd62, %r48;
	add.s64 	%rd63, %rd6, %rd62;
	shl.b64 	%rd64, %rd63, 2;
	add.s64 	%rd65, %rd3, %rd64;
	st.global.f32 	[%rd65], %f62;
	add.s32 	%r48, %r48, 1;
	setp.eq.s32 	%p23, %r48, %r28;
	@%p23 bra 	$L__BB5_27;
	bra.uni 	$L__BB5_4;
$L__BB5_16:
	mul.f32 	%f14, %f1, 0f00000000;
	and.b32  	%r17, %r28, 7;
	setp.lt.u32 	%p8, %r28, 8;
	mov.b32 	%r55, 0;
	@%p8 bra 	$L__BB5_19;
	and.b32  	%r55, %r28, 2147483640;
	mov.b32 	%r53, 0;
$L__BB5_18:
	.pragma "nounroll";
	cvt.u64.u32 	%rd20, %r53;
	add.s64 	%rd21, %rd6, %rd20;
	shl.b64 	%rd22, %rd21, 2;
	add.s64 	%rd23, %rd3, %rd22;
	st.global.f32 	[%rd23], %f14;
	st.global.f32 	[%rd23+4], %f14;
	st.global.f32 	[%rd23+8], %f14;
	st.global.f32 	[%rd23+12], %f14;
	st.global.f32 	[%rd23+16], %f14;
	st.global.f32 	[%rd23+20], %f14;
	st.global.f32 	[%rd23+24], %f14;
	st.global.f32 	[%rd23+28], %f14;
	add.s32 	%r53, %r53, 8;
	setp.ne.s32 	%p9, %r53, %r55;
	@%p9 bra 	$L__BB5_18;
$L__BB5_19:
	setp.eq.s32 	%p10, %r17, 0;
	@%p10 bra 	$L__BB5_27;
	and.b32  	%r22, %r28, 3;
	setp.lt.u32 	%p11, %r17, 4;
	@%p11 bra 	$L__BB5_22;
	cvt.u64.u32 	%rd24, %r55;
	add.s64 	%rd25, %rd6, %rd24;
	shl.b64 	%rd26, %rd25, 2;
	add.s64 	%rd27, %rd3, %rd26;
	st.global.f32 	[%rd27], %f14;
	st.global.f32 	[%rd27+4], %f14;
	st.global.f32 	[%rd27+8], %f14;
	st.global.f32 	[%rd27+12], %f14;
	add.s32 	%r55, %r55, 4;
$L__BB5_22:
	setp.eq.s32 	%p12, %r22, 0;
	@%p12 bra 	$L__BB5_27;
	setp.eq.s32 	%p13, %r22, 1;
	@%p13 bra 	$L__BB5_25;
	cvt.u64.u32 	%rd28, %r55;
	add.s64 	%rd29, %rd6, %rd28;
	shl.b64 	%rd30, %rd29, 2;
	add.s64 	%rd31, %rd3, %rd30;
	st.global.f32 	[%rd31], %f14;
	st.global.f32 	[%rd31+4], %f14;
	add.s32 	%r55, %r55, 2;
$L__BB5_25:
	and.b32  	%r42, %r28, 1;
	setp.eq.b32 	%p14, %r42, 1;
	not.pred 	%p15, %p14;
	@%p15 bra 	$L__BB5_27;
	cvt.u64.u32 	%rd32, %r55;
	add.s64 	%rd33, %rd6, %rd32;
	shl.b64 	%rd34, %rd33, 2;
	add.s64 	%rd35, %rd3, %rd34;
	st.global.f32 	[%rd35], %f14;
$L__BB5_27:
	ret;

}
	// .globl	_Z26ml_attention_output_kernelPKfS0_Pfiiii
.visible .entry _Z26ml_attention_output_kernelPKfS0_Pfiiii(
	.param .u64 .ptr .align 1 _Z26ml_attention_output_kernelPKfS0_Pfiiii_param_0,
	.param .u64 .ptr .align 1 _Z26ml_attention_output_kernelPKfS0_Pfiiii_param_1,
	.param .u64 .ptr .align 1 _Z26ml_attention_output_kernelPKfS0_Pfiiii_param_2,
	.param .u32 _Z26ml_attention_output_kernelPKfS0_Pfiiii_param_3,
	.param .u32 _Z26ml_attention_output_kernelPKfS0_Pfiiii_param_4,
	.param .u32 _Z26ml_attention_output_kernelPKfS0_Pfiiii_param_5,
	.param .u32 _Z26ml_attention_output_kernelPKfS0_Pfiiii_param_6
)
{
	.reg .pred 	%p<25>;
	.reg .b32 	%r<81>;
	.reg .b32 	%f<67>;
	.reg .b64 	%rd<54>;

	ld.param.u64 	%rd8, [_Z26ml_attention_output_kernelPKfS0_Pfiiii_param_0];
	ld.param.u64 	%rd9, [_Z26ml_attention_output_kernelPKfS0_Pfiiii_param_1];
	ld.param.u64 	%rd10, [_Z26ml_attention_output_kernelPKfS0_Pfiiii_param_2];
	ld.param.u32 	%r39, [_Z26ml_attention_output_kernelPKfS0_Pfiiii_param_3];
	ld.param.u32 	%r36, [_Z26ml_attention_output_kernelPKfS0_Pfiiii_param_4];
	ld.param.u32 	%r37, [_Z26ml_attention_output_kernelPKfS0_Pfiiii_param_5];
	ld.param.u32 	%r38, [_Z26ml_attention_output_kernelPKfS0_Pfiiii_param_6];
	cvta.to.global.u64 	%rd1, %rd9;
	cvta.to.global.u64 	%rd2, %rd8;
	cvta.to.global.u64 	%rd3, %rd10;
	mov.u32 	%r1, %ctaid.z;
	mov.u32 	%r2, %ctaid.y;
	mov.u32 	%r40, %ctaid.x;
	mov.u32 	%r41, %ntid.x;
	mov.u32 	%r42, %tid.x;
	mad.lo.s32 	%r3, %r40, %r41, %r42;
	setp.ge.s32 	%p1, %r1, %r39;
	setp.ge.s32 	%p2, %r2, %r36;
	or.pred  	%p3, %p1, %p2;
	setp.ge.s32 	%p4, %r3, %r37;
	or.pred  	%p5, %p3, %p4;
	@%p5 bra 	$L__BB6_27;
	mad.lo.s32 	%r43, %r36, %r1, %r2;
	mul.lo.s32 	%r4, %r43, %r37;
	mul.lo.s32 	%r5, %r4, %r38;
	mul.lo.s32 	%r6, %r38, %r3;
	add.s32 	%r7, %r5, %r6;
	setp.lt.s32 	%p6, %r38, 1;
	@%p6 bra 	$L__BB6_27;
	setp.lt.s32 	%p7, %r37, 1;
	add.s32 	%r44, %r4, %r3;
	mul.lo.s32 	%r8, %r44, %r37;
	@%p7 bra 	$L__BB6_16;
	and.b32  	%r9, %r37, 7;
	and.b32  	%r57, %r37, 2147483640;
	neg.s32 	%r10, %r57;
	mul.wide.u32 	%rd4, %r38, 4;
	mul.wide.u32 	%rd19, %r38, 8;
	add.s64 	%rd5, %rd1, %rd19;
	mul.wide.u32 	%rd20, %r38, 12;
	add.s64 	%rd6, %rd1, %rd20;
	mul.wide.u32 	%rd21, %r38, 20;
	add.s64 	%rd7, %rd1, %rd21;
	mov.b32 	%r70, 0;
$L__BB6_4:
	setp.lt.u32 	%p16, %r37, 8;
	add.s32 	%r12, %r70, %r5;
	mov.f32 	%f66, 0f00000000;
	mov.b32 	%r75, 0;
	@%p16 bra 	$L__BB6_7;
	mov.f32 	%f66, 0f00000000;
	mov.u32 	%r71, %r8;
	mov.u32 	%r72, %r12;
	mov.u32 	%r73, %r10;
$L__BB6_6:
	.pragma "nounroll";
	and.b32  	%r75, %r37, 2147483640;
	mul.wide.s32 	%rd22, %r72, 4;
	add.s64 	%rd23, %rd1, %rd22;
	add.s64 	%rd24, %rd23, %rd4;
	add.s64 	%rd25, %rd5, %rd22;
	add.s64 	%rd26, %rd6, %rd22;
	mul.wide.u32 	%rd27, %r38, 16;
	add.s64 	%rd28, %rd23, %rd27;
	add.s64 	%rd29, %rd7, %rd22;
	mul.wide.u32 	%rd30, %r38, 24;
	add.s64 	%rd31, %rd23, %rd30;
	mul.wide.u32 	%rd32, %r38, 28;
	add.s64 	%rd33, %rd23, %rd32;
	mul.wide.s32 	%rd34, %r71, 4;
	add.s64 	%rd35, %rd2, %rd34;
	ld.global.nc.f32 	%f16, [%rd35];
	ld.global.nc.f32 	%f17, [%rd23];
	fma.rn.f32 	%f18, %f16, %f17, %f66;
	ld.global.nc.f32 	%f19, [%rd35+4];
	ld.global.nc.f32 	%f20, [%rd24];
	fma.rn.f32 	%f21, %f19, %f20, %f18;
	ld.global.nc.f32 	%f22, [%rd35+8];
	ld.global.nc.f32 	%f23, [%rd25];
	fma.rn.f32 	%f24, %f22, %f23, %f21;
	ld.global.nc.f32 	%f25, [%rd35+12];
	ld.global.nc.f32 	%f26, [%rd26];
	fma.rn.f32 	%f27, %f25, %f26, %f24;
	ld.global.nc.f32 	%f28, [%rd35+16];
	ld.global.nc.f32 	%f29, [%rd28];
	fma.rn.f32 	%f30, %f28, %f29, %f27;
	ld.global.nc.f32 	%f31, [%rd35+20];
	ld.global.nc.f32 	%f32, [%rd29];
	fma.rn.f32 	%f33, %f31, %f32, %f30;
	ld.global.nc.f32 	%f34, [%rd35+24];
	ld.global.nc.f32 	%f35, [%rd31];
	fma.rn.f32 	%f36, %f34, %f35, %f33;
	ld.global.nc.f32 	%f37, [%rd35+28];
	ld.global.nc.f32 	%f38, [%rd33];
	fma.rn.f32 	%f66, %f37, %f38, %f36;
	add.s32 	%r73, %r73, 8;
	shl.b32 	%r59, %r38, 3;
	add.s32 	%r72, %r72, %r59;
	add.s32 	%r71, %r71, 8;
	setp.ne.s32 	%p17, %r73, 0;
	@%p17 bra 	$L__BB6_6;
$L__BB6_7:
	setp.eq.s32 	%p18, %r9, 0;
	@%p18 bra 	$L__BB6_15;
	add.s32 	%r60, %r9, -1;
	setp.lt.u32 	%p19, %r60, 3;
	@%p19 bra 	$L__BB6_10;
	add.s32 	%r61, %r8, %r75;
	mul.wide.s32 	%rd36, %r61, 4;
	add.s64 	%rd37, %rd2, %rd36;
	ld.global.nc.f32 	%f40, [%rd37];
	mad.lo.s32 	%r62, %r75, %r38, %r12;
	mul.wide.s32 	%rd38, %r62, 4;
	add.s64 	%rd39, %rd1, %rd38;
	ld.global.nc.f32 	%f41, [%rd39];
	fma.rn.f32 	%f42, %f40, %f41, %f66;
	ld.global.nc.f32 	%f43, [%rd37+4];
	add.s64 	%rd40, %rd39, %rd4;
	ld.global.nc.f32 	%f44, [%rd40];
	fma.rn.f32 	%f45, %f43, %f44, %f42;
	ld.global.nc.f32 	%f46, [%rd37+8];
	add.s64 	%rd41, %rd40, %rd4;
	ld.global.nc.f32 	%f47, [%rd41];
	fma.rn.f32 	%f48, %f46, %f47, %f45;
	ld.global.nc.f32 	%f49, [%rd37+12];
	add.s64 	%rd42, %rd41, %rd4;
	ld.global.nc.f32 	%f50, [%rd42];
	fma.rn.f32 	%f66, %f49, %f50, %f48;
	add.s32 	%r75, %r75, 4;
$L__BB6_10:
	and.b32  	%r63, %r37, 3;
	setp.eq.s32 	%p20, %r63, 0;
	@%p20 bra 	$L__BB6_15;
	setp.eq.s32 	%p21, %r63, 1;
	@%p21 bra 	$L__BB6_13;
	add.s32 	%r64, %r8, %r75;
	mul.wide.s32 	%rd43, %r64, 4;
	add.s64 	%rd44, %rd2, %rd43;
	ld.global.nc.f32 	%f52, [%rd44];
	mad.lo.s32 	%r65, %r75, %r38, %r12;
	mul.wide.s32 	%rd45, %r65, 4;
	add.s64 	%rd46, %rd1, %rd45;
	ld.global.nc.f32 	%f53, [%rd46];
	fma.rn.f32 	%f54, %f52, %f53, %f66;
	ld.global.nc.f32 	%f55, [%rd44+4];
	add.s64 	%rd47, %rd46, %rd4;
	ld.global.nc.f32 	%f56, [%rd47];
	fma.rn.f32 	%f66, %f55, %f56, %f54;
	add.s32 	%r75, %r75, 2;
$L__BB6_13:
	and.b32  	%r66, %r37, 1;
	setp.eq.b32 	%p22, %r66, 1;
	not.pred 	%p23, %p22;
	@%p23 bra 	$L__BB6_15;
	add.s32 	%r67, %r8, %r75;
	mul.wide.s32 	%rd48, %r67, 4;
	add.s64 	%rd49, %rd2, %rd48;
	ld.global.nc.f32 	%f57, [%rd49];
	mad.lo.s32 	%r68, %r75, %r38, %r12;
	mul.wide.s32 	%rd50, %r68, 4;
	add.s64 	%rd51, %rd1, %rd50;
	ld.global.nc.f32 	%f58, [%rd51];
	fma.rn.f32 	%f66, %f57, %f58, %f66;
$L__BB6_15:
	add.s32 	%r69, %r12, %r6;
	mul.wide.s32 	%rd52, %r69, 4;
	add.s64 	%rd53, %rd3, %rd52;
	st.global.f32 	[%rd53], %f66;
	add.s32 	%r70, %r70, 1;
	setp.eq.s32 	%p24, %r70, %r38;
	@%p24 bra 	$L__BB6_27;
	bra.uni 	$L__BB6_4;
$L__BB6_16:
	and.b32  	%r26, %r38, 7;
	setp.lt.u32 	%p8, %r38, 8;
	mov.b32 	%r79, 0;
	@%p8 bra 	$L__BB6_19;
	and.b32  	%r79, %r38, 2147483640;
	mov.b32 	%r77, 0;
$L__BB6_18:
	.pragma "nounroll";
	add.s32 	%r47, %r7, %r77;
	mul.wide.s32 	%rd11, %r47, 4;
	add.s64 	%rd12, %rd3, %rd11;
	mov.b32 	%r48, 0;
	st.global.u32 	[%rd12], %r48;
	st.global.u32 	[%rd12+4], %r48;
	st.global.u32 	[%rd12+8], %r48;
	st.global.u32 	[%rd12+12], %r48;
	st.global.u32 	[%rd12+16], %r48;
	st.global.u32 	[%rd12+20], %r48;
	st.global.u32 	[%rd12+24], %r48;
	st.global.u32 	[%rd12+28], %r48;
	add.s32 	%r77, %r77, 8;
	setp.ne.s32 	%p9, %r77, %r79;
	@%p9 bra 	$L__BB6_18;
$L__BB6_19:
	setp.eq.s32 	%p10, %r26, 0;
	@%p10 bra 	$L__BB6_27;
	and.b32  	%r31, %r38, 3;
	setp.lt.u32 	%p11, %r26, 4;
	@%p11 bra 	$L__BB6_22;
	add.s32 	%r49, %r7, %r79;
	mul.wide.s32 	%rd13, %r49, 4;
	add.s64 	%rd14, %rd3, %rd13;
	mov.b32 	%r50, 0;
	st.global.u32 	[%rd14], %r50;
	st.global.u32 	[%rd14+4], %r50;
	st.global.u32 	[%rd14+8], %r50;
	st.global.u32 	[%rd14+12], %r50;
	add.s32 	%r79, %r79, 4;
$L__BB6_22:
	setp.eq.s32 	%p12, %r31, 0;
	@%p12 bra 	$L__BB6_27;
	setp.eq.s32 	%p13, %r31, 1;
	@%p13 bra 	$L__BB6_25;
	add.s32 	%r51, %r7, %r79;
	mul.wide.s32 	%rd15, %r51, 4;
	add.s64 	%rd16, %rd3, %rd15;
	mov.b32 	%r52, 0;
	st.global.u32 	[%rd16], %r52;
	st.global.u32 	[%rd16+4], %r52;
	add.s32 	%r79, %r79, 2;
$L__BB6_25:
	and.b32  	%r53, %r38, 1;
	setp.eq.b32 	%p14, %r53, 1;
	not.pred 	%p15, %p14;
	@%p15 bra 	$L__BB6_27;
	add.s32 	%r54, %r7, %r79;
	mul.wide.s32 	%rd17, %r54, 4;
	add.s64 	%rd18, %rd3, %rd17;
	mov.b32 	%r55, 0;
	st.global.u32 	[%rd18], %r55;
$L__BB6_27:
	ret;

}


// ===== COMPILED SASS (sm_100) =====

	.target	sm_100

	.elftype	@"ET_EXEC"


//--------------------- .note.nv.tkinfo           --------------------------
	.section	.note.nv.tkinfo,"",@"SHT_NOTE"
	.sectionflags	@"SHF_NOTE_NV_TKINFO"
	.tkinfo
        /*0018*/ 	.word	0x00000002
        /*0030*/ 	.string	""
        /*0030*/ 	.string	"ptxas"
        /*0030*/ 	.string	"Cuda compilation tools, release 13.0, V13.0.88"
        /*0030*/ 	.string	"Build cuda_13.0.r13.0/compiler.36424714_0"
        /*0030*/ 	.string	"-arch sm_100 -m 64 "



//--------------------- .note.nv.cuinfo           --------------------------
	.section	.note.nv.cuinfo,"",@"SHT_NOTE"
	.sectionflags	@"SHF_NOTE_NV_CUINFO"
        /*0018*/ 	.short	0x0002
        /*001a*/ 	.short	0x0064
        /*001c*/ 	.short	0x0082
	.zero		2


//--------------------- .nv.info                  --------------------------
	.section	.nv.info,"",@"SHT_CUDA_INFO"
	.align	4


	//----- nvinfo : EIATTR_REGCOUNT
	.align		4
        /*0000*/ 	.byte	0x04, 0x2f
        /*0002*/ 	.short	(.L_1 - .L_0)
	.align		4
.L_0:
        /*0004*/ 	.word	index@(_Z17ml_softmax_kernelPKfPfiii)
        /*0008*/ 	.word	0x00000020


	//----- nvinfo : EIATTR_FRAME_SIZE
	.align		4
.L_1:
        /*000c*/ 	.byte	0x04, 0x11
        /*000e*/ 	.short	(.L_3 - .L_2)
	.align		4
.L_2:
        /*0010*/ 	.word	index@($__internal_1_$__cuda_sm20_rcp_rn_f32_slowpath)
        /*0014*/ 	.word	0x00000000


	//----- nvinfo : EIATTR_FRAME_SIZE
	.align		4
.L_3:
        /*0018*/ 	.byte	0x04, 0x11
        /*001a*/ 	.short	(.L_5 - .L_4)
	.align		4
.L_4:
        /*001c*/ 	.word	index@(_Z17ml_softmax_kernelPKfPfiii)
        /*0020*/ 	.word	0x00000000


	//----- nvinfo : EIATTR_REGCOUNT
	.align		4
.L_5:
        /*0024*/ 	.byte	0x04, 0x2f
        /*0026*/ 	.short	(.L_7 - .L_6)
	.align		4
.L_6:
        /*0028*/ 	.word	index@(_Z14ml_gelu_kernelPKfPfi)
        /*002c*/ 	.word	0x0000000e


	//----- nvinfo : EIATTR_FRAME_SIZE
	.align		4
.L_7:
        /*0030*/ 	.byte	0x04, 0x11
        /*0032*/ 	.short	(.L_9 - .L_8)
	.align		4
.L_8:
        /*0034*/ 	.word	index@(_Z14ml_gelu_kernelPKfPfi)
        /*0038*/ 	.word	0x00000000


	//----- nvinfo : EIATTR_REGCOUNT
	.align		4
.L_9:
        /*003c*/ 	.byte	0x04, 0x2f
        /*003e*/ 	.short	(.L_11 - .L_10)
	.align		4
.L_10:
        /*0040*/ 	.word	index@(_Z20ml_layer_norm_kernelPKfS0_S0_Pfiif)
        /*0044*/ 	.word	0x00000017


	//----- nvinfo : EIATTR_FRAME_SIZE
	.align		4
.L_11:
        /*0048*/ 	.byte	0x04, 0x11
        /*004a*/ 	.short	(.L_13 - .L_12)
	.align		4
.L_12:
        /*004c*/ 	.word	index@($__internal_0_$__cuda_sm3x_div_rn_noftz_f32_slowpath)
        /*0050*/ 	.word	0x00000000


	//----- nvinfo : EIATTR_FRAME_SIZE
	.align		4
.L_13:
        /*0054*/ 	.byte	0x04, 0x11
        /*0056*/ 	.short	(.L_15 - .L_14)
	.align		4
.L_14:
        /*0058*/ 	.word	index@(_Z20ml_layer_norm_kernelPKfS0_S0_Pfiif)
        /*005c*/ 	.word	0x00000000


	//----- nvinfo : EIATTR_REGCOUNT
	.align		4
.L_15:
        /*0060*/ 	.byte	0x04, 0x2f
        /*0062*/ 	.short	(.L_17 - .L_16)
	.align		4
.L_16:
        /*0064*/ 	.word	index@(_Z16ml_matmul_kernelPKfS0_Pfiii)
        /*0068*/ 	.word	0x00000020


	//----- nvinfo : EIATTR_FRAME_SIZE
	.align		4
.L_17:
        /*006c*/ 	.byte	0x04, 0x11
        /*006e*/ 	.short	(.L_19 - .L_18)
	.align		4
.L_18:
        /*0070*/ 	.word	index@(_Z16ml_matmul_kernelPKfS0_Pfiii)
        /*0074*/ 	.word	0x00000000


	//----- nvinfo : EIATTR_REGCOUNT
	.align		4
.L_19:
        /*0078*/ 	.byte	0x04, 0x2f
        /*007a*/ 	.short	(.L_21 - .L_20)
	.align		4
.L_20:
        /*007c*/ 	.word	index@(_Z22ml_matmul_tiled_kernelPKfS0_Pfiii)
        /*0080*/ 	.word	0x00000020


	//----- nvinfo : EIATTR_FRAME_SIZE
	.align		4
.L_21:
        /*0084*/ 	.byte	0x04, 0x11
        /*0086*/ 	.short	(.L_23 - .L_22)
	.align		4
.L_22:
        /*0088*/ 	.word	index@(_Z22ml_matmul_tiled_kernelPKfS0_Pfiii)
        /*008c*/ 	.word	0x00000000


	//----- nvinfo : EIATTR_REGCOUNT
	.align		4
.L_23:
        /*0090*/ 	.byte	0x04, 0x2f
        /*0092*/ 	.short	(.L_25 - .L_24)
	.align		4
.L_24:
        /*0094*/ 	.word	index@(_Z26ml_attention_scores_kernelPKfS0_Pfiiii)
        /*0098*/ 	.word	0x0000001d


	//----- nvinfo : EIATTR_FRAME_SIZE
	.align		4
.L_25:
        /*009c*/ 	.byte	0x04, 0x11
        /*009e*/ 	.short	(.L_27 - .L_26)
	.align		4
.L_26:
        /*00a0*/ 	.word	index@(_Z26ml_attention_scores_kernelPKfS0_Pfiiii)
        /*00a4*/ 	.word	0x00000000


	//----- nvinfo : EIATTR_REGCOUNT
	.align		4
.L_27:
        /*00a8*/ 	.byte	0x04, 0x2f
        /*00aa*/ 	.short	(.L_29 - .L_28)
	.align		4
.L_28:
        /*00ac*/ 	.word	index@(_Z26ml_attention_output_kernelPKfS0_Pfiiii)
        /*00b0*/ 	.word	0x0000001e


	//----- nvinfo : EIATTR_FRAME_SIZE
	.align		4
.L_29:
        /*00b4*/ 	.byte	0x04, 0x11
        /*00b6*/ 	.short	(.L_31 - .L_30)
	.align		4
.L_30:
        /*00b8*/ 	.word	index@(_Z26ml_attention_output_kernelPKfS0_Pfiiii)
        /*00bc*/ 	.word	0x00000000


	//----- nvinfo : EIATTR_MIN_STACK_SIZE
	.align		4
.L_31:
        /*00c0*/ 	.byte	0x04, 0x12
        /*00c2*/ 	.short	(.L_33 - .L_32)
	.align		4
.L_32:
        /*00c4*/ 	.word	index@(_Z26ml_attention_output_kernelPKfS0_Pfiiii)
        /*00c8*/ 	.word	0x00000000


	//----- nvinfo : EIATTR_MIN_STACK_SIZE
	.align		4
.L_33:
        /*00cc*/ 	.byte	0x04, 0x12
        /*00ce*/ 	.short	(.L_35 - .L_34)
	.align		4
.L_34:
        /*00d0*/ 	.word	index@(_Z26ml_attention_scores_kernelPKfS0_Pfiiii)
        /*00d4*/ 	.word	0x00000000


	//----- nvinfo : EIATTR_MIN_STACK_SIZE
	.align		4
.L_35:
        /*00d8*/ 	.byte	0x04, 0x12
        /*00da*/ 	.short	(.L_37 - .L_36)
	.align		4
.L_36:
        /*00dc*/ 	.word	index@(_Z22ml_matmul_tiled_kernelPKfS0_Pfiii)
        /*00e0*/ 	.word	0x00000000


	//----- nvinfo : EIATTR_MIN_STACK_SIZE
	.align		4
.L_37:
        /*00e4*/ 	.byte	0x04, 0x12
        /*00e6*/ 	.short	(.L_39 - .L_38)
	.align		4
.L_38:
        /*00e8*/ 	.word	index@(_Z16ml_matmul_kernelPKfS0_Pfiii)
        /*00ec*/ 	.word	0x00000000


	//----- nvinfo : EIATTR_MIN_STACK_SIZE
	.align		4
.L_39:
        /*00f0*/ 	.byte	0x04, 0x12
        /*00f2*/ 	.short	(.L_41 - .L_40)
	.align		4
.L_40:
        /*00f4*/ 	.word	index@(_Z20ml_layer_norm_kernelPKfS0_S0_Pfiif)
        /*00f8*/ 	.word	0x00000000


	//----- nvinfo : EIATTR_MIN_STACK_SIZE
	.align		4
.L_41:
        /*00fc*/ 	.byte	0x04, 0x12
        /*00fe*/ 	.short	(.L_43 - .L_42)
	.align		4
.L_42:
        /*0100*/ 	.word	index@(_Z14ml_gelu_kernelPKfPfi)
        /*0104*/ 	.word	0x00000000


	//----- nvinfo : EIATTR_MIN_STACK_SIZE
	.align		4
.L_43:
        /*0108*/ 	.byte	0x04, 0x12
        /*010a*/ 	.short	(.L_45 - .L_44)
	.align		4
.L_44:
        /*010c*/ 	.word	index@(_Z17ml_softmax_kernelPKfPfiii)
        /*0110*/ 	.word	0x00000000
.L_45:


//--------------------- .nv.compat                --------------------------
	.section	.nv.compat,"",@"SHT_CUDA_COMPAT_INFO"
	.align	4
        /*0000*/ 	.byte	0x02, 0x09, 0x00, 0x00, 0x02, 0x02, 0x01, 0x00, 0x02, 0x05, 0x05, 0x00, 0x03, 0x07, 0x01, 0x01
        /*0010*/ 	.byte	0x02, 0x03, 0x00, 0x00, 0x02, 0x06, 0x01, 0x00, 0x04, 0x0b, 0x08, 0x00, 0x01, 0x00, 0x00, 0x00
        /*0020*/ 	.byte	0x00, 0x00, 0x00, 0x00


//--------------------- .nv.info._Z26ml_attention_output_kernelPKfS0_Pfiiii --------------------------
	.section	.nv.info._Z26ml_attention_output_kernelPKfS0_Pfiiii,"",@"SHT_CUDA_INFO"
	.sectionflags	@""
	.align	4


	//----- nvinfo : EIATTR_CUDA_API_VERSION
	.align		4
        /*0000*/ 	.byte	0x04, 0x37
        /*0002*/ 	.short	(.L_47 - .L_46)
.L_46:
        /*0004*/ 	.word	0x00000082


	//----- nvinfo : EIATTR_KPARAM_INFO
	.align		4
.L_47:
        /*0008*/ 	.byte	0x04, 0x17
        /*000a*/ 	.short	(.L_49 - .L_48)
.L_48:
        /*000c*/ 	.word	0x00000000
        /*0010*/ 	.short	0x0006
        /*0012*/ 	.short	0x0024
        /*0014*/ 	.byte	0x00, 0xf0, 0x11, 0x00


	//----- nvinfo : EIATTR_KPARAM_INFO
	.align		4
.L_49:
        /*0018*/ 	.byte	0x04, 0x17
        /*001a*/ 	.short	(.L_51 - .L_50)
.L_50:
        /*001c*/ 	.word	0x00000000
        /*0020*/ 	.short	0x0005
        /*0022*/ 	.short	0x0020
        /*0024*/ 	.byte	0x00, 0xf0, 0x11, 0x00


	//----- nvinfo : EIATTR_KPARAM_INFO
	.align		4
.L_51:
        /*0028*/ 	.byte	0x04, 0x17
        /*002a*/ 	.short	(.L_53 - .L_52)
.L_52:
        /*002c*/ 	.word	0x00000000
        /*0030*/ 	.short	0x0004
        /*0032*/ 	.short	0x001c
        /*0034*/ 	.byte	0x00, 0xf0, 0x11, 0x00


	//----- nvinfo : EIATTR_KPARAM_INFO
	.align		4
.L_53:
        /*0038*/ 	.byte	0x04, 0x17
        /*003a*/ 	.short	(.L_55 - .L_54)
.L_54:
        /*003c*/ 	.word	0x00000000
        /*0040*/ 	.short	0x0003
        /*0042*/ 	.short	0x0018
        /*0044*/ 	.byte	0x00, 0xf0, 0x11, 0x00


	//----- nvinfo : EIATTR_KPARAM_INFO
	.align		4
.L_55:
        /*0048*/ 	.byte	0x04, 0x17
        /*004a*/ 	.short	(.L_57 - .L_56)
.L_56:
        /*004c*/ 	.word	0x00000000
        /*0050*/ 	.short	0x0002
        /*0052*/ 	.short	0x0010
        /*0054*/ 	.byte	0x00, 0xf5, 0x21, 0x00


	//----- nvinfo : EIATTR_KPARAM_INFO
	.align		4
.L_57:
        /*0058*/ 	.byte	0x04, 0x17
        /*005a*/ 	.short	(.L_59 - .L_58)
.L_58:
        /*005c*/ 	.word	0x00000000
        /*0060*/ 	.short	0x0001
        /*0062*/ 	.short	0x0008
        /*0064*/ 	.byte	0x00, 0xf5, 0x21, 0x00


	//----- nvinfo : EIATTR_KPARAM_INFO
	.align		4
.L_59:
        /*0068*/ 	.byte	0x04, 0x17
        /*006a*/ 	.short	(.L_61 - .L_60)
.L_60:
        /*006c*/ 	.word	0x00000000
        /*0070*/ 	.short	0x0000
        /*0072*/ 	.short	0x0000
        /*0074*/ 	.byte	0x00, 0xf5, 0x21, 0x00


	//----- nvinfo : EIATTR_SPARSE_MMA_MASK
	.align		4
.L_61:
        /*0078*/ 	.byte	0x03, 0x50
        /*007a*/ 	.short	0x0000


	//----- nvinfo : EIATTR_MAXREG_COUNT
	.align		4
        /*007c*/ 	.byte	0x03, 0x1b
        /*007e*/ 	.short	0x00ff


	//----- nvinfo : EIATTR_MERCURY_ISA_VERSION
	.align		4
        /*0080*/ 	.byte	0x03, 0x5f
        /*0082*/ 	.short	0x0101


	//----- nvinfo : EIATTR_VRC_CTA_INIT_COUNT
	.align		4
        /*0084*/ 	.byte	0x02, 0x4a
	.zero		1
	.zero		1


	//----- nvinfo : EIATTR_EXIT_INSTR_OFFSETS
	.align		4
        /*0088*/ 	.byte	0x04, 0x1c
        /*008a*/ 	.short	(.L_63 - .L_62)


	//   ....[0]....
.L_62:
        /*008c*/ 	.word	0x000000d0


	//   ....[1]....
        /*0090*/ 	.word	0x00000120


	//   ....[2]....
        /*0094*/ 	.word	0x00000b70


	//   ....[3]....
        /*0098*/ 	.word	0x00000cf0


	//   ....[4]....
        /*009c*/ 	.word	0x00000dd0


	//   ....[5]....
        /*00a0*/ 	.word	0x00000ec0


	//   ....[6]....
        /*00a4*/ 	.word	0x00000f20


	//----- nvinfo : EIATTR_CBANK_PARAM_SIZE
	.align		4
.L_63:
        /*00a8*/ 	.byte	0x03, 0x19
        /*00aa*/ 	.short	0x0028


	//----- nvinfo : EIATTR_PARAM_CBANK
	.align		4
        /*00ac*/ 	.byte	0x04, 0x0a
        /*00ae*/ 	.short	(.L_65 - .L_64)
	.align		4
.L_64:
        /*00b0*/ 	.word	index@(.nv.constant0._Z26ml_attention_output_kernelPKfS0_Pfiiii)
        /*00b4*/ 	.short	0x0380
        /*00b6*/ 	.short	0x0028


	//----- nvinfo : EIATTR_SW_WAR
	.align		4
.L_65:
        /*00b8*/ 	.byte	0x04, 0x36
        /*00ba*/ 	.short	(.L_67 - .L_66)
.L_66:
        /*00bc*/ 	.word	0x00000008
.L_67:


//--------------------- .nv.info._Z26ml_attention_scores_kernelPKfS0_Pfiiii --------------------------
	.section	.nv.info._Z26ml_attention_scores_kernelPKfS0_Pfiiii,"",@"SHT_CUDA_INFO"
	.sectionflags	@""
	.align	4


	//----- nvinfo : EIATTR_CUDA_API_VERSION
	.align		4
        /*0000*/ 	.byte	0x04, 0x37
        /*0002*/ 	.short	(.L_69 - .L_68)
.L_68:
        /*0004*/ 	.word	0x00000082


	//----- nvinfo : EIATTR_KPARAM_INFO
	.align		4
.L_69:
        /*0008*/ 	.byte	0x04, 0x17
        /*000a*/ 	.short	(.L_71 - .L_70)
.L_70:
        /*000c*/ 	.word	0x00000000
        /*0010*/ 	.short	0x0006
        /*0012*/ 	.short	0x0024
        /*0014*/ 	.byte	0x00, 0xf0, 0x11, 0x00


	//----- nvinfo : EIATTR_KPARAM_INFO
	.align		4
.L_71:
        /*0018*/ 	.byte	0x04, 0x17
        /*001a*/ 	.short	(.L_73 - .L_72)
.L_72:
        /*001c*/ 	.word	0x00000000
        /*0020*/ 	.short	0x0005
        /*0022*/ 	.short	0x0020
        /*0024*/ 	.byte	0x00, 0xf0, 0x11, 0x00


	//----- nvinfo : EIATTR_KPARAM_INFO
	.align		4
.L_73:
        /*0028*/ 	.byte	0x04, 0x17
        /*002a*/ 	.short	(.L_75 - .L_74)
.L_74:
        /*002c*/ 	.word	0x00000000
        /*0030*/ 	.short	0x0004
        /*0032*/ 	.short	0x001c
        /*0034*/ 	.byte	0x00, 0xf0, 0x11, 0x00


	//----- nvinfo : EIATTR_KPARAM_INFO
	.align		4
.L_75:
        /*0038*/ 	.byte	0x04, 0x17
        /*003a*/ 	.short	(.L_77 - .L_76)
.L_76:
        /*003c*/ 	.word	0x00000000
        /*0040*/ 	.short	0x0003
        /*0042*/ 	.short	0x0018
        /*0044*/ 	.byte	0x00, 0xf0, 0x11, 0x00


	//----- nvinfo : EIATTR_KPARAM_INFO
	.align		4
.L_77:
        /*0048*/ 	.byte	0x04, 0x17
        /*004a*/ 	.short	(.L_79 - .L_78)
.L_78:
        /*004c*/ 	.word	0x00000000
        /*0050*/ 	.short	0x0002
        /*0052*/ 	.short	0x0010
        /*0054*/ 	.byte	0x00, 0xf5, 0x21, 0x00


	//----- nvinfo : EIATTR_KPARAM_INFO
	.align		4
.L_79:
        /*0058*/ 	.byte	0x04, 0x17
        /*005a*/ 	.short	(.L_81 - .L_80)
.L_80:
        /*005c*/ 	.word	0x00000000
        /*0060*/ 	.short	0x0001
        /*0062*/ 	.short	0x0008
        /*0064*/ 	.byte	0x00, 0xf5, 0x21, 0x00


	//----- nvinfo : EIATTR_KPARAM_INFO
	.align		4
.L_81:
        /*0068*/ 	.byte	0x04, 0x17
        /*006a*/ 	.short	(.L_83 - .L_82)
.L_82:
        /*006c*/ 	.word	0x00000000
        /*0070*/ 	.short	0x0000
        /*0072*/ 	.short	0x0000
        /*0074*/ 	.byte	0x00, 0xf5, 0x21, 0x00


	//----- nvinfo : EIATTR_SPARSE_MMA_MASK
	.align		4
.L_83:
        /*0078*/ 	.byte	0x03, 0x50
        /*007a*/ 	.short	0x0000


	//----- nvinfo : EIATTR_MAXREG_COUNT
	.align		4
        /*007c*/ 	.byte	0x03, 0x1b
        /*007e*/ 	.short	0x00ff


	//----- nvinfo : EIATTR_MERCURY_ISA_VERSION
	.align		4
        /*0080*/ 	.byte	0x03, 0x5f
        /*0082*/ 	.short	0x0101


	//----- nvinfo : EIATTR_VRC_CTA_INIT_COUNT
	.align		4
        /*0084*/ 	.byte	0x02, 0x4a
	.zero		1
	.zero		1


	//----- nvinfo : EIATTR_EXIT_INSTR_OFFSETS
	.align		4
        /*0088*/ 	.byte	0x04, 0x1c
        /*008a*/ 	.short	(.L_85 - .L_84)


	//   ....[0]....
.L_84:
        /*008c*/ 	.word	0x000000c0


	//   ....[1]....
        /*0090*/ 	.word	0x00000130


	//   ....[2]....
        /*0094*/ 	.word	0x00000a70


	//   ....[3]....
        /*0098*/ 	.word	0x00000c10


	//   ....[4]....
        /*009c*/ 	.word	0x00000d00


	//   ....[5]....
        /*00a0*/ 	.word	0x00000dd0


	//   ....[6]....
        /*00a4*/ 	.word	0x00000e40


	//----- nvinfo : EIATTR_CBANK_PARAM_SIZE
	.align		4
.L_85:
        /*00a8*/ 	.byte	0x03, 0x19
        /*00aa*/ 	.short	0x0028


	//----- nvinfo : EIATTR_PARAM_CBANK
	.align		4
        /*00ac*/ 	.byte	0x04, 0x0a
        /*00ae*/ 	.short	(.L_87 - .L_86)
	.align		4
.L_86:
        /*00b0*/ 	.word	index@(.nv.constant0._Z26ml_attention_scores_kernelPKfS0_Pfiiii)
        /*00b4*/ 	.short	0x0380
        /*00b6*/ 	.short	0x0028


	//----- nvinfo : EIATTR_SW_WAR
	.align		4
.L_87:
        /*00b8*/ 	.byte	0x04, 0x36
        /*00ba*/ 	.short	(.L_89 - .L_88)
.L_88:
        /*00bc*/ 	.word	0x00000008
.L_89:


//--------------------- .nv.info._Z22ml_matmul_tiled_kernelPKfS0_Pfiii --------------------------
	.section	.nv.info._Z22ml_matmul_tiled_kernelPKfS0_Pfiii,"",@"SHT_CUDA_INFO"
	.sectionflags	@""
	.align	4


	//----- nvinfo : EIATTR_CUDA_API_VERSION
	.align		4
        /*0000*/ 	.byte	0x04, 0x37
        /*0002*/ 	.short	(.L_91 - .L_90)
.L_90:
        /*0004*/ 	.word	0x00000082


	//----- nvinfo : EIATTR_KPARAM_INFO
	.align		4
.L_91:
        /*0008*/ 	.byte	0x04, 0x17
        /*000a*/ 	.short	(.L_93 - .L_92)
.L_92:
        /*000c*/ 	.word	0x00000000
        /*0010*/ 	.short	0x0005
        /*0012*/ 	.short	0x0020
        /*0014*/ 	.byte	0x00, 0xf0, 0x11, 0x00


	//----- nvinfo : EIATTR_KPARAM_INFO
	.align		4
.L_93:
        /*0018*/ 	.byte	0x04, 0x17
        /*001a*/ 	.short	(.L_95 - .L_94)
.L_94:
        /*001c*/ 	.word	0x00000000
        /*0020*/ 	.short	0x0004
        /*0022*/ 	.short	0x001c
        /*0024*/ 	.byte	0x00, 0xf0, 0x11, 0x00


	//----- nvinfo : EIATTR_KPARAM_INFO
	.align		4
.L_95:
        /*0028*/ 	.byte	0x04, 0x17
        /*002a*/ 	.short	(.L_97 - .L_96)
.L_96:
        /*002c*/ 	.word	0x00000000
        /*0030*/ 	.short	0x0003
        /*0032*/ 	.short	0x0018
        /*0034*/ 	.byte	0x00, 0xf0, 0x11, 0x00


	//----- nvinfo : EIATTR_KPARAM_INFO
	.align		4
.L_97:
        /*0038*/ 	.byte	0x04, 0x17
        /*003a*/ 	.short	(.L_99 - .L_98)
.L_98:
        /*003c*/ 	.word	0x00000000
        /*0040*/ 	.short	0x0002
        /*0042*/ 	.short	0x0010
        /*0044*/ 	.byte	0x00, 0xf5, 0x21, 0x00


	//----- nvinfo : EIATTR_KPARAM_INFO
	.align		4
.L_99:
        /*0048*/ 	.byte	0x04, 0x17
        /*004a*/ 	.short	(.L_101 - .L_100)
.L_100:
        /*004c*/ 	.word	0x00000000
        /*0050*/ 	.short	0x0001
        /*0052*/ 	.short	0x0008
        /*0054*/ 	.byte	0x00, 0xf5, 0x21, 0x00


	//----- nvinfo : EIATTR_KPARAM_INFO
	.align		4
.L_101:
        /*0058*/ 	.byte	0x04, 0x17
        /*005a*/ 	.short	(.L_103 - .L_102)
.L_102:
        /*005c*/ 	.word	0x00000000
        /*0060*/ 	.short	0x0000
        /*0062*/ 	.short	0x0000
        /*0064*/ 	.byte	0x00, 0xf5, 0x21, 0x00


	//----- nvinfo : EIATTR_SPARSE_MMA_MASK
	.align		4
.L_103:
        /*0068*/ 	.byte	0x03, 0x50
        /*006a*/ 	.short	0x0000


	//----- nvinfo : EIATTR_MAXREG_COUNT
	.align		4
        /*006c*/ 	.byte	0x03, 0x1b
        /*006e*/ 	.short	0x00ff


	//----- nvinfo : EIATTR_NUM_BARRIERS
	.align		4
        /*0070*/ 	.byte	0x02, 0x4c
        /*0072*/ 	.byte	0x01
	.zero		1


	//----- nvinfo : EIATTR_MERCURY_ISA_VERSION
	.align		4
        /*0074*/ 	.byte	0x03, 0x5f
        /*0076*/ 	.short	0x0101


	//----- nvinfo : EIATTR_VRC_CTA_INIT_COUNT
	.align		4
        /*0078*/ 	.byte	0x02, 0x4a
	.zero		1
	.zero		1


	//----- nvinfo : EIATTR_EXIT_INSTR_OFFSETS
	.align		4
        /*007c*/ 	.byte	0x04, 0x1c
        /*007e*/ 	.short	(.L_105 - .L_104)


	//   ....[0]....
.L_104:
        /*0080*/ 	.word	0x00000e30


	//   ....[1]....
        /*0084*/ 	.word	0x00000e80


	//----- nvinfo : EIATTR_CBANK_PARAM_SIZE
	.align		4
.L_105:
        /*0088*/ 	.byte	0x03, 0x19
        /*008a*/ 	.short	0x0024


	//----- nvinfo : EIATTR_PARAM_CBANK
	.align		4
        /*008c*/ 	.byte	0x04, 0x0a
        /*008e*/ 	.short	(.L_107 - .L_106)
	.align		4
.L_106:
        /*0090*/ 	.word	index@(.nv.constant0._Z22ml_matmul_tiled_kernelPKfS0_Pfiii)
        /*0094*/ 	.short	0x0380
        /*0096*/ 	.short	0x0024


	//----- nvinfo : EIATTR_SW_WAR
	.align		4
.L_107:
        /*0098*/ 	.byte	0x04, 0x36
        /*009a*/ 	.short	(.L_109 - .L_108)
.L_108:
        /*009c*/ 	.word	0x00000008
.L_109:


//--------------------- .nv.info._Z16ml_matmul_kernelPKfS0_Pfiii --------------------------
	.section	.nv.info._Z16ml_matmul_kernelPKfS0_Pfiii,"",@"SHT_CUDA_INFO"
	.sectionflags	@""
	.align	4


	//----- nvinfo : EIATTR_CUDA_API_VERSION
	.align		4
        /*0000*/ 	.byte	0x04, 0x37
        /*0002*/ 	.short	(.L_111 - .L_110)
.L_110:
        /*0004*/ 	.word	0x00000082


	//----- nvinfo : EIATTR_KPARAM_INFO
	.align		4
.L_111:
        /*0008*/ 	.byte	0x04, 0x17
        /*000a*/ 	.short	(.L_113 - .L_112)
.L_112:
        /*000c*/ 	.word	0x00000000
        /*0010*/ 	.short	0x0005
        /*0012*/ 	.short	0x0020
        /*0014*/ 	.byte	0x00, 0xf0, 0x11, 0x00


	//----- nvinfo : EIATTR_KPARAM_INFO
	.align		4
.L_113:
        /*0018*/ 	.byte	0x04, 0x17
        /*001a*/ 	.short	(.L_115 - .L_114)
.L_114:
        /*001c*/ 	.word	0x00000000
        /*0020*/ 	.short	0x0004
        /*0022*/ 	.short	0x001c
        /*0024*/ 	.byte	0x00, 0xf0, 0x11, 0x00


	//----- nvinfo : EIATTR_KPARAM_INFO
	.align		4
.L_115:
        /*0028*/ 	.byte	0x04, 0x17
        /*002a*/ 	.short	(.L_117 - .L_116)
.L_116:
        /*002c*/ 	.word	0x00000000
        /*0030*/ 	.short	0x0003
        /*0032*/ 	.short	0x0018
        /*0034*/ 	.byte	0x00, 0xf0, 0x11, 0x00


	//----- nvinfo : EIATTR_KPARAM_INFO
	.align		4
.L_117:
        /*0038*/ 	.byte	0x04, 0x17
        /*003a*/ 	.short	(.L_119 - .L_118)
.L_118:
        /*003c*/ 	.word	0x00000000
        /*0040*/ 	.short	0x0002
        /*0042*/ 	.short	0x0010
        /*0044*/ 	.byte	0x00, 0xf5, 0x21, 0x00


	//----- nvinfo : EIATTR_KPARAM_INFO
	.align		4
.L_119:
        /*0048*/ 	.byte	0x04, 0x17
        /*004a*/ 	.short	(.L_121 - .L_120)
.L_120:
        /*004c*/ 	.word	0x00000000
        /*0050*/ 	.short	0x0001
        /*0052*/ 	.short	0x0008
        /*0054*/ 	.byte	0x00, 0xf5, 0x21, 0x00


	//----- nvinfo : EIATTR_KPARAM_INFO
	.align		4
.L_121:
        /*0058*/ 	.byte	0x04, 0x17
        /*005a*/ 	.short	(.L_123 - .L_122)
.L_122:
        /*005c*/ 	.word	0x00000000
        /*0060*/ 	.short	0x0000
        /*0062*/ 	.short	0x0000
        /*0064*/ 	.byte	0x00, 0xf5, 0x21, 0x00


	//----- nvinfo : EIATTR_SPARSE_MMA_MASK
	.align		4
.L_123:
        /*0068*/ 	.byte	0x03, 0x50
        /*006a*/ 	.short	0x0000


	//----- nvinfo : EIATTR_MAXREG_COUNT
	.align		4
        /*006c*/ 	.byte	0x03, 0x1b
        /*006e*/ 	.short	0x00ff


	//----- nvinfo : EIATTR_MERCURY_ISA_VERSION
	.align		4
        /*0070*/ 	.byte	0x03, 0x5f
        /*0072*/ 	.short	0x0101


	//----- nvinfo : EIATTR_VRC_CTA_INIT_COUNT
	.align		4
        /*0074*/ 	.byte	0x02, 0x4a
	.zero		1
	.zero		1


	//----- nvinfo : EIATTR_EXIT_INSTR_OFFSETS
	.align		4
        /*0078*/ 	.byte	0x04, 0x1c
        /*007a*/ 	.short	(.L_125 - .L_124)


	//   ....[0]....
.L_124:
        /*007c*/ 	.word	0x000000d0


	//   ....[1]....
        /*0080*/ 	.word	0x000008f0


	//----- nvinfo : EIATTR_CBANK_PARAM_SIZE
	.align		4
.L_125:
        /*0084*/ 	.byte	0x03, 0x19
        /*0086*/ 	.short	0x0024


	//----- nvinfo : EIATTR_PARAM_CBANK
	.align		4
        /*0088*/ 	.byte	0x04, 0x0a
        /*008a*/ 	.short	(.L_127 - .L_126)
	.align		4
.L_126:
        /*008c*/ 	.word	index@(.nv.constant0._Z16ml_matmul_kernelPKfS0_Pfiii)
        /*0090*/ 	.short	0x0380
        /*0092*/ 	.short	0x0024


	//----- nvinfo : EIATTR_SW_WAR
	.align		4
.L_127:
        /*0094*/ 	.byte	0x04, 0x36
        /*0096*/ 	.short	(.L_129 - .L_128)
.L_128:
        /*0098*/ 	.word	0x00000008
.L_129:


//--------------------- .nv.info._Z20ml_layer_norm_kernelPKfS0_S0_Pfiif --------------------------
	.section	.nv.info._Z20ml_layer_norm_kernelPKfS0_S0_Pfiif,"",@"SHT_CUDA_INFO"
	.sectionflags	@""
	.align	4


	//----- nvinfo : EIATTR_CUDA_API_VERSION
	.align		4
        /*0000*/ 	.byte	0x04, 0x37
        /*0002*/ 	.short	(.L_131 - .L_130)
.L_130:
        /*0004*/ 	.word	0x00000082


	//----- nvinfo : EIATTR_KPARAM_INFO
	.align		4
.L_131:
        /*0008*/ 	.byte	0x04, 0x17
        /*000a*/ 	.short	(.L_133 - .L_132)
.L_132:
        /*000c*/ 	.word	0x00000000
        /*0010*/ 	.short	0x0006
        /*0012*/ 	.short	0x0028
        /*0014*/ 	.byte	0x00, 0xf0, 0x11, 0x00


	//----- nvinfo : EIATTR_KPARAM_INFO
	.align		4
.L_133:
        /*0018*/ 	.byte	0x04, 0x17
        /*001a*/ 	.short	(.L_135 - .L_134)
.L_134:
        /*001c*/ 	.word	0x00000000
        /*0020*/ 	.short	0x0005
        /*0022*/ 	.short	0x0024
        /*0024*/ 	.byte	0x00, 0xf0, 0x11, 0x00


	//----- nvinfo : EIATTR_KPARAM_INFO
	.align		4
.L_135:
        /*0028*/ 	.byte	0x04, 0x17
        /*002a*/ 	.short	(.L_137 - .L_136)
.L_136:
        /*002c*/ 	.word	0x00000000
        /*0030*/ 	.short	0x0004
        /*0032*/ 	.short	0x0020
        /*0034*/ 	.byte	0x00, 0xf0, 0x11, 0x00


	//----- nvinfo : EIATTR_KPARAM_INFO
	.align		4
.L_137:
        /*0038*/ 	.byte	0x04, 0x17
        /*003a*/ 	.short	(.L_139 - .L_138)
.L_138:
        /*003c*/ 	.word	0x00000000
        /*0040*/ 	.short	0x0003
        /*0042*/ 	.short	0x0018
        /*0044*/ 	.byte	0x00, 0xf5, 0x21, 0x00


	//----- nvinfo : EIATTR_KPARAM_INFO
	.align		4
.L_139:
        /*0048*/ 	.byte	0x04, 0x17
        /*004a*/ 	.short	(.L_141 - .L_140)
.L_140:
        /*004c*/ 	.word	0x00000000
        /*0050*/ 	.short	0x0002
        /*0052*/ 	.short	0x0010
        /*0054*/ 	.byte	0x00, 0xf5, 0x21, 0x00


	//----- nvinfo : EIATTR_KPARAM_INFO
	.align		4
.L_141:
        /*0058*/ 	.byte	0x04, 0x17
        /*005a*/ 	.short	(.L_143 - .L_142)
.L_142:
        /*005c*/ 	.word	0x00000000
        /*0060*/ 	.short	0x0001
        /*0062*/ 	.short	0x0008
        /*0064*/ 	.byte	0x00, 0xf5, 0x21, 0x00


	//----- nvinfo : EIATTR_KPARAM_INFO
	.align		4
.L_143:
        /*0068*/ 	.byte	0x04, 0x17
        /*006a*/ 	.short	(.L_145 - .L_144)
.L_144:
        /*006c*/ 	.word	0x00000000
        /*0070*/ 	.short	0x0000
        /*0072*/ 	.short	0x0000
        /*0074*/ 	.byte	0x00, 0xf5, 0x21, 0x00


	//----- nvinfo : EIATTR_SPARSE_MMA_MASK
	.align		4
.L_145:
        /*0078*/ 	.byte	0x03, 0x50
        /*007a*/ 	.short	0x0000


	//----- nvinfo : EIATTR_MAXREG_COUNT
	.align		4
        /*007c*/ 	.byte	0x03, 0x1b
        /*007e*/ 	.short	0x00ff


	//----- nvinfo : EIATTR_NUM_BARRIERS
	.align		4
        /*0080*/ 	.byte	0x02, 0x4c
        /*0082*/ 	.byte	0x01
	.zero		1


	//----- nvinfo : EIATTR_MERCURY_ISA_VERSION
	.align		4
        /*0084*/ 	.byte	0x03, 0x5f
        /*0086*/ 	.short	0x0101


	//----- nvinfo : EIATTR_VRC_CTA_INIT_COUNT
	.align		4
        /*0088*/ 	.byte	0x02, 0x4a
	.zero		1
	.zero		1


	//----- nvinfo : EIATTR_EXIT_INSTR_OFFSETS
	.align		4
        /*008c*/ 	.byte	0x04, 0x1c
        /*008e*/ 	.short	(.L_147 - .L_146)


	//   ....[0]....
.L_146:
        /*0090*/ 	.word	0x00000040


	//   ....[1]....
        /*0094*/ 	.word	0x00000620


	//   ....[2]....
        /*0098*/ 	.word	0x000007d0


	//----- nvinfo : EIATTR_CRS_STACK_SIZE
	.align		4
.L_147:
        /*009c*/ 	.byte	0x04, 0x1e
        /*009e*/ 	.short	(.L_149 - .L_148)
.L_148:
        /*00a0*/ 	.word	0x00000000


	//----- nvinfo : EIATTR_CBANK_PARAM_SIZE
	.align		4
.L_149:
        /*00a4*/ 	.byte	0x03, 0x19
        /*00a6*/ 	.short	0x002c


	//----- nvinfo : EIATTR_PARAM_CBANK
	.align		4
        /*00a8*/ 	.byte	0x04, 0x0a
        /*00aa*/ 	.short	(.L_151 - .L_150)
	.align		4
.L_150:
        /*00ac*/ 	.word	index@(.nv.constant0._Z20ml_layer_norm_kernelPKfS0_S0_Pfiif)
        /*00b0*/ 	.short	0x0380
        /*00b2*/ 	.short	0x002c


	//----- nvinfo : EIATTR_SW_WAR
	.align		4
.L_151:
        /*00b4*/ 	.byte	0x04, 0x36
        /*00b6*/ 	.short	(.L_153 - .L_152)
.L_152:
        /*00b8*/ 	.word	0x00000008
.L_153:


//--------------------- .nv.info._Z14ml_gelu_kernelPKfPfi --------------------------
	.section	.nv.info._Z14ml_gelu_kernelPKfPfi,"",@"SHT_CUDA_INFO"
	.sectionflags	@""
	.align	4


	//----- nvinfo : EIATTR_CUDA_API_VERSION
	.align		4
        /*0000*/ 	.byte	0x04, 0x37
        /*0002*/ 	.short	(.L_155 - .L_154)
.L_154:
        /*0004*/ 	.word	0x00000082


	//----- nvinfo : EIATTR_KPARAM_INFO
	.align		4
.L_155:
        /*0008*/ 	.byte	0x04, 0x17
        /*000a*/ 	.short	(.L_157 - .L_156)
.L_156:
        /*000c*/ 	.word	0x00000000
        /*0010*/ 	.short	0x0002
        /*0012*/ 	.short	0x0010
        /*0014*/ 	.byte	0x00, 0xf0, 0x11, 0x00


	//----- nvinfo : EIATTR_KPARAM_INFO
	.align		4
.L_157:
        /*0018*/ 	.byte	0x04, 0x17
        /*001a*/ 	.short	(.L_159 - .L_158)
.L_158:
        /*001c*/ 	.word	0x00000000
        /*0020*/ 	.short	0x0001
        /*0022*/ 	.short	0x0008
        /*0024*/ 	.byte	0x00, 0xf5, 0x21, 0x00


	//----- nvinfo : EIATTR_KPARAM_INFO
	.align		4
.L_159:
        /*0028*/ 	.byte	0x04, 0x17
        /*002a*/ 	.short	(.L_161 - .L_160)
.L_160:
        /*002c*/ 	.word	0x00000000
        /*0030*/ 	.short	0x0000
        /*0032*/ 	.short	0x0000
        /*0034*/ 	.byte	0x00, 0xf5, 0x21, 0x00


	//----- nvinfo : EIATTR_SPARSE_MMA_MASK
	.align		4
.L_161:
        /*0038*/ 	.byte	0x03, 0x50
        /*003a*/ 	.short	0x0000


	//----- nvinfo : EIATTR_MAXREG_COUNT
	.align		4
        /*003c*/ 	.byte	0x03, 0x1b
        /*003e*/ 	.short	0x00ff


	//----- nvinfo : EIATTR_MERCURY_ISA_VERSION
	.align		4
        /*0040*/ 	.byte	0x03, 0x5f
        /*0042*/ 	.short	0x0101


	//----- nvinfo : EIATTR_VRC_CTA_INIT_COUNT
	.align		4
        /*0044*/ 	.byte	0x02, 0x4a
	.zero		1
	.zero		1


	//----- nvinfo : EIATTR_EXIT_INSTR_OFFSETS
	.align		4
        /*0048*/ 	.byte	0x04, 0x1c
        /*004a*/ 	.short	(.L_163 - .L_162)


	//   ....[0]....
.L_162:
        /*004c*/ 	.word	0x00000070


	//   ....[1]....
        /*0050*/ 	.word	0x00000270


	//----- nvinfo : EIATTR_CBANK_PARAM_SIZE
	.align		4
.L_163:
        /*0054*/ 	.byte	0x03, 0x19
        /*0056*/ 	.short	0x0014


	//----- nvinfo : EIATTR_PARAM_CBANK
	.align		4
        /*0058*/ 	.byte	0x04, 0x0a
        /*005a*/ 	.short	(.L_165 - .L_164)
	.align		4
.L_164:
        /*005c*/ 	.word	index@(.nv.constant0._Z14ml_gelu_kernelPKfPfi)
        /*0060*/ 	.short	0x0380
        /*0062*/ 	.short	0x0014


	//----- nvinfo : EIATTR_SW_WAR
	.align		4
.L_165:
        /*0064*/ 	.byte	0x04, 0x36
        /*0066*/ 	.short	(.L_167 - .L_166)
.L_166:
        /*0068*/ 	.word	0x00000008
.L_167:


//--------------------- .nv.info._Z17ml_softmax_kernelPKfPfiii --------------------------
	.section	.nv.info._Z17ml_softmax_kernelPKfPfiii,"",@"SHT_CUDA_INFO"
	.sectionflags	@""
	.align	4


	//----- nvinfo : EIATTR_CUDA_API_VERSION
	.align		4
        /*0000*/ 	.byte	0x04, 0x37
        /*0002*/ 	.short	(.L_169 - .L_168)
.L_168:
        /*0004*/ 	.word	0x00000082


	//----- nvinfo : EIATTR_KPARAM_INFO
	.align		4
.L_169:
        /*0008*/ 	.byte	0x04, 0x17
        /*000a*/ 	.short	(.L_171 - .L_170)
.L_170:
        /*000c*/ 	.word	0x00000000
        /*0010*/ 	.short	0x0004
        /*0012*/ 	.short	0x0018
        /*0014*/ 	.byte	0x00, 0xf0, 0x11, 0x00


	//----- nvinfo : EIATTR_KPARAM_INFO
	.align		4
.L_171:
        /*0018*/ 	.byte	0x04, 0x17
        /*001a*/ 	.short	(.L_173 - .L_172)
.L_172:
        /*001c*/ 	.word	0x00000000
        /*0020*/ 	.short	0x0003
        /*0022*/ 	.short	0x0014
        /*0024*/ 	.byte	0x00, 0xf0, 0x11, 0x00


	//----- nvinfo : EIATTR_KPARAM_INFO
	.align		4
.L_173:
        /*0028*/ 	.byte	0x04, 0x17
        /*002a*/ 	.short	(.L_175 - .L_174)
.L_174:
        /*002c*/ 	.word	0x00000000
        /*0030*/ 	.short	0x0002
        /*0032*/ 	.short	0x0010
        /*0034*/ 	.byte	0x00, 0xf0, 0x11, 0x00


	//----- nvinfo : EIATTR_KPARAM_INFO
	.align		4
.L_175:
        /*0038*/ 	.byte	0x04, 0x17
        /*003a*/ 	.short	(.L_177 - .L_176)
.L_176:
        /*003c*/ 	.word	0x00000000
        /*0040*/ 	.short	0x0001
        /*0042*/ 	.short	0x0008
        /*0044*/ 	.byte	0x00, 0xf5, 0x21, 0x00


	//----- nvinfo : EIATTR_KPARAM_INFO
	.align		4
.L_177:
        /*0048*/ 	.byte	0x04, 0x17
        /*004a*/ 	.short	(.L_179 - .L_178)
.L_178:
        /*004c*/ 	.word	0x00000000
        /*0050*/ 	.short	0x0000
        /*0052*/ 	.short	0x0000
        /*0054*/ 	.byte	0x00, 0xf5, 0x21, 0x00


	//----- nvinfo : EIATTR_SPARSE_MMA_MASK
	.align		4
.L_179:
        /*0058*/ 	.byte	0x03, 0x50
        /*005a*/ 	.short	0x0000


	//----- nvinfo : EIATTR_MAXREG_COUNT
	.align		4
        /*005c*/ 	.byte	0x03, 0x1b
        /*005e*/ 	.short	0x00ff


	//----- nvinfo : EIATTR_MERCURY_ISA_VERSION
	.align		4
        /*0060*/ 	.byte	0x03, 0x5f
        /*0062*/ 	.short	0x0101


	//----- nvinfo : EIATTR_VRC_CTA_INIT_COUNT
	.align		4
        /*0064*/ 	.byte	0x02, 0x4a
	.zero		1
	.zero		1


	//----- nvinfo : EIATTR_EXIT_INSTR_OFFSETS
	.align		4
        /*0068*/ 	.byte	0x04, 0x1c
        /*006a*/ 	.short	(.L_181 - .L_180)


	//   ....[0]....
.L_180:
        /*006c*/ 	.word	0x00000080


	//   ....[1]....
        /*0070*/ 	.word	0x000016c0


	//   ....[2]....
        /*0074*/ 	.word	0x00001b10


	//   ....[3]....
        /*0078*/ 	.word	0x00001d00


	//   ....[4]....
        /*007c*/ 	.word	0x00001e30


	//   ....[5]....
        /*0080*/ 	.word	0x00001f30


	//----- nvinfo : EIATTR_CRS_STACK_SIZE
	.align		4
.L_181:
        /*0084*/ 	.byte	0x04, 0x1e
        /*0086*/ 	.short	(.L_183 - .L_182)
.L_182:
        /*0088*/ 	.word	0x00000000


	//----- nvinfo : EIATTR_CBANK_PARAM_SIZE
	.align		4
.L_183:
        /*008c*/ 	.byte	0x03, 0x19
        /*008e*/ 	.short	0x001c


	//----- nvinfo : EIATTR_PARAM_CBANK
	.align		4
        /*0090*/ 	.byte	0x04, 0x0a
        /*0092*/ 	.short	(.L_185 - .L_184)
	.align		4
.L_184:
        /*0094*/ 	.word	index@(.nv.constant0._Z17ml_softmax_kernelPKfPfiii)
        /*0098*/ 	.short	0x0380
        /*009a*/ 	.short	0x001c


	//----- nvinfo : EIATTR_SW_WAR
	.align		4
.L_185:
        /*009c*/ 	.byte	0x04, 0x36
        /*009e*/ 	.short	(.L_187 - .L_186)
.L_186:
        /*00a0*/ 	.word	0x00000008
.L_187:


//--------------------- .nv.callgraph             --------------------------
	.section	.nv.callgraph,"",@"SHT_CUDA_CALLGRAPH"
	.align	4
	.sectionentsize	8
	.align		4
        /*0000*/ 	.word	0x00000000
	.align		4
        /*0004*/ 	.word	0xffffffff
	.align		4
        /*0008*/ 	.word	0x00000000
	.align		4
        /*000c*/ 	.word	0xfffffffe
	.align		4
        /*0010*/ 	.word	0x00000000
	.align		4
        /*0014*/ 	.word	0xfffffffd
	.align		4
        /*0018*/ 	.word	0x00000000
	.align		4
        /*001c*/ 	.word	0xfffffffc


//--------------------- .text._Z26ml_attention_output_kernelPKfS0_Pfiiii --------------------------
	.section	.text._Z26ml_attention_output_kernelPKfS0_Pfiiii,"ax",@progbits
	.align	128
        .global         _Z26ml_attention_output_kernelPKfS0_Pfiiii
        .type           _Z26ml_attention_output_kernelPKfS0_Pfiiii,@function
        .size           _Z26ml_attention_output_kernelPKfS0_Pfiiii,(.L_x_76 - _Z26ml_attention_output_kernelPKfS0_Pfiiii)
        .other          _Z26ml_attention_output_kernelPKfS0_Pfiiii,@"STO_CUDA_ENTRY STV_DEFAULT"
_Z26ml_attention_output_kernelPKfS0_Pfiiii:
.text._Z26ml_attention_output_kernelPKfS0_Pfiiii:
[----:B------:R-:W-:Y:S08]  /*0000*/  LDC R1, c[0x0][0x37c] ;  /* 0x0000df00ff017b82 */ /* 0x000ff00000000800 */
[----:B------:R-:W0:Y:S01]  /*0010*/  S2UR UR5, SR_CTAID.Y ;  /* 0x00000000000579c3 */ /* 0x000e220000002600 */
[----:B------:R-:W1:Y:S01]  /*0020*/  S2R R3, SR_TID.X ;  /* 0x0000000000037919 */ /* 0x000e620000002100 */
[----:B------:R-:W0:Y:S01]  /*0030*/  LDCU.64 UR8, c[0x0][0x398] ;  /* 0x00007300ff0877ac */ /* 0x000e220008000a00 */
[----:B------:R-:W2:Y:S05]  /*0040*/  LDCU UR11, c[0x0][0x3a0] ;  /* 0x00007400ff0b77ac */ /* 0x000eaa0008000800 */
[----:B------:R-:W3:Y:S08]  /*0050*/  S2UR UR4, SR_CTAID.Z ;  /* 0x00000000000479c3 */ /* 0x000ef00000002700 */
[----:B------:R-:W1:Y:S08]  /*0060*/  S2UR UR6, SR_CTAID.X ;  /* 0x00000000000679c3 */ /* 0x000e700000002500 */
[----:B------:R-:W1:Y:S01]  /*0070*/  LDC R0, c[0x0][0x360] ;  /* 0x0000d800ff007b82 */ /* 0x000e620000000800 */
[----:B0-----:R-:W-:-:S04]  /*0080*/  UISETP.GE.AND UP0, UPT, UR5, UR9, UPT ;  /* 0x000000090500728c */ /* 0x001fc8000bf06270 */
[----:B---3--:R-:W-:-:S06]  /*0090*/  UISETP.GE.OR UP0, UPT, UR4, UR8, UP0 ;  /* 0x000000080400728c */ /* 0x008fcc0008706670 */
[----:B------:R-:W-:Y:S01]  /*00a0*/  PLOP3.LUT P0, PT, PT, PT, UP0, 0x80, 0x8 ;  /* 0x000000000008781c */ /* 0x000fe20003f0f008 */
[----:B-1----:R-:W-:-:S05]  /*00b0*/  IMAD R0, R0, UR6, R3 ;  /* 0x0000000600007c24 */ /* 0x002fca000f8e0203 */
[----:B--2---:R-:W-:-:S13]  /*00c0*/  ISETP.GE.OR P0, PT, R0, UR11, P0 ;  /* 0x0000000b00007c0c */ /* 0x004fda0008706670 */
[----:B------:R-:W-:Y:S05]  /*00d0*/  @P0 EXIT ;  /* 0x000000000000094d */ /* 0x000fea0003800000 */
[----:B------:R-:W0:Y:S01]  /*00e0*/  LDCU UR8, c[0x0][0x3a4] ;  /* 0x00007480ff0877ac */ /* 0x000e220008000800 */
[----:B------:R-:W-:Y:S02]  /*00f0*/  UIMAD UR10, UR4, UR9, UR5 ;  /* 0x00000009040a72a4 */ /* 0x000fe4000f8e0205 */
[----:B0-----:R-:W-:-:S06]  /*0100*/  UISETP.GE.AND UP0, UPT, UR8, 0x1, UPT ;  /* 0x000000010800788c */ /* 0x001fcc000bf06270 */
[----:B------:R-:W-:-:S13]  /*0110*/  PLOP3.LUT P0, PT, PT, PT, UP0, 0x80, 0x8 ;  /* 0x000000000008781c */ /* 0x000fda0003f0f008 */
[----:B------:R-:W-:Y:S05]  /*0120*/  @!P0 EXIT ;  /* 0x000000000000894d */ /* 0x000fea0003800000 */
[----:B------:R-:W-:Y:S02]  /*0130*/  UISETP.GE.AND UP0, UPT, UR11, 0x1, UPT ;  /* 0x000000010b00788c */ /* 0x000fe4000bf06270 */
[----:B------:R-:W-:Y:S01]  /*0140*/  UIMAD UR10, UR10, UR11, URZ ;  /* 0x0000000b0a0a72a4 */ /* 0x000fe2000f8e02ff */
[----:B------:R-:W0:Y:S05]  /*0150*/  LDCU.64 UR20, c[0x0][0x358] ;  /* 0x00006b00ff1477ac */ /* 0x000e2a0008000a00 */
[----:B------:R-:W-:Y:S01]  /*0160*/  IADD3 R10, PT, PT, R0, UR10, RZ ;  /* 0x0000000a000a7c10 */ /* 0x000fe2000fffe0ff */
[----:B------:R-:W-:Y:S06]  /*0170*/  BRA.U !UP0, `(.L_x_0) ;  /* 0x0000000908847547 */ /* 0x000fec000b800000 */
[----:B------:R-:W1:Y:S01]  /*0180*/  LDCU.64 UR6, c[0x0][0x388] ;  /* 0x00007100ff0677ac */ /* 0x000e620008000a00 */
[----:B------:R-:W-:Y:S01]  /*0190*/  IMAD R10, R10, UR11, RZ ;  /* 0x0000000b0a0a7c24 */ /* 0x000fe2000f8e02ff */
[----:B------:R-:W-:Y:S02]  /*01a0*/  ULOP3.LUT UR4, UR11, 0x7ffffff8, URZ, 0xc0, !UPT ;  /* 0x7ffffff80b047892 */ /* 0x000fe4000f8ec0ff */
[----:B------:R-:W-:Y:S02]  /*01b0*/  ULOP3.LUT UR15, UR11, 0x7, URZ, 0xc0, !UPT ;  /* 0x000000070b0f7892 */ /* 0x000fe4000f8ec0ff */
[----:B------:R-:W-:-:S03]  /*01c0*/  UIADD3 UR14, UPT, UPT, -UR4, URZ, URZ ;  /* 0x000000ff040e7290 */ /* 0x000fc6000fffe1ff */
[----:B------:R-:W-:Y:S01]  /*01d0*/  UMOV UR4, URZ ;  /* 0x000000ff00047c82 */ /* 0x000fe20008000000 */
[----:B-1----:R-:W-:Y:S02]  /*01e0*/  UIMAD.WIDE.U32 UR22, UR8, 0x8, UR6 ;  /* 0x00000008081678a5 */ /* 0x002fe4000f8e0006 */
[----:B------:R-:W-:Y:S02]  /*01f0*/  UIMAD.WIDE.U32 UR24, UR8, 0xc, UR6 ;  /* 0x0000000c081878a5 */ /* 0x000fe4000f8e0006 */
[----:B------:R-:W-:-:S12]  /*0200*/  UIMAD.WIDE.U32 UR6, UR8, 0x14, UR6 ;  /* 0x00000014080678a5 */ /* 0x000fd8000f8e0006 */
.L_x_5:
[----:B------:R-:W1:Y:S01]  /*0210*/  LDCU.64 UR8, c[0x0][0x3a0] ;  /* 0x00007400ff0877ac */ /* 0x000e620008000a00 */
[----:B0-----:R-:W-:Y:S01]  /*0220*/  HFMA2 R11, -RZ, RZ, 0, 0 ;  /* 0x00000000ff0b7431 */ /* 0x001fe200000001ff */
[----:B------:R-:W-:Y:S01]  /*0230*/  UMOV UR5, URZ ;  /* 0x000000ff00057c82 */ /* 0x000fe20008000000 */
[----:B-1----:R-:W-:Y:S02]  /*0240*/  UISETP.GE.U32.AND UP0, UPT, UR8, 0x8, UPT ;  /* 0x000000080800788c */ /* 0x002fe4000bf06070 */
[----:B------:R-:W-:-:S07]  /*0250*/  UIMAD UR11, UR10, UR9, UR4 ;  /* 0x000000090a0b72a4 */ /* 0x000fce000f8e0204 */
[----:B------:R-:W-:Y:S05]  /*0260*/  BRA.U !UP0, `(.L_x_1) ;  /* 0x0000000108f47547 */ /* 0x000fea000b800000 */
[----:B------:R-:W-:Y:S01]  /*0270*/  IMAD.MOV.U32 R11, RZ, RZ, RZ ;  /* 0x000000ffff0b7224 */ /* 0x000fe200078e00ff */
[----:B------:R-:W-:Y:S01]  /*0280*/  MOV R12, R10 ;  /* 0x0000000a000c7202 */ /* 0x000fe20000000f00 */
[----:B------:R-:W-:Y:S01]  /*0290*/  UMOV UR5, UR11 ;  /* 0x0000000b00057c82 */ /* 0x000fe20008000000 */
[----:B------:R-:W1:Y:S01]  /*02a0*/  LDCU.128 UR16, c[0x0][0x380] ;  /* 0x00007000ff1077ac */ /* 0x000e620008000c00 */
[----:B------:R-:W-:-:S05]  /*02b0*/  UMOV UR11, UR14 ;  /* 0x0000000e000b7c82 */ /* 0x000fca0008000000 */
.L_x_2:
[----:B------:R-:W-:Y:S01]  /*02c0*/  HFMA2 R3, -RZ, RZ, 0, 2.384185791015625e-07 ;  /* 0x00000004ff037431 */ /* 0x000fe200000001ff */
[----:B-1----:R-:W-:Y:S02]  /*02d0*/  UIMAD.WIDE UR12, UR5, 0x4, UR18 ;  /* 0x00000004050c78a5 */ /* 0x002fe4000f8e0212 */
[----:B------:R-:W-:Y:S02]  /*02e0*/  UIMAD.WIDE UR28, UR5, 0x4, UR22 ;  /* 0x00000004051c78a5 */ /* 0x000fe4000f8e0216 */
[----:B------:R-:W-:Y:S02]  /*02f0*/  UIMAD.WIDE.U32 UR26, UR9, 0x4, UR12 ;  /* 0x00000004091a78a5 */ /* 0x000fe4000f8e000c */
[----:B------:R-:W-:Y:S01]  /*0300*/  IMAD.U32 R4, RZ, RZ, UR12 ;  /* 0x0000000cff047e24 */ /* 0x000fe2000f8e00ff */
[----:B------:R-:W-:Y:S01]  /*0310*/  MOV R5, UR13 ;  /* 0x0000000d00057c02 */ /* 0x000fe20008000f00 */
[----:B------:R-:W-:Y:S01]  /*0320*/  IMAD.U32 R9, RZ, RZ, UR29 ;  /* 0x0000001dff097e24 */ /* 0x000fe2000f8e00ff */
[----:B------:R-:W-:Y:S01]  /*0330*/  MOV R8, UR28 ;  /* 0x0000001c00087c02 */ /* 0x000fe20008000f00 */
[----:B------:R-:W-:Y:S01]  /*0340*/  IMAD.WIDE R2, R12, R3, UR16 ;  /* 0x000000100c027e25 */ /* 0x000fe2000f8e0203 */
[----:B------:R-:W-:Y:S01]  /*0350*/  MOV R6, UR26 ;  /* 0x0000001a00067c02 */ /* 0x000fe20008000f00 */
[----:B0-----:R0:W2:Y:S01]  /*0360*/  LDG.E.CONSTANT R14, desc[UR20][R4.64] ;  /* 0x00000014040e7981 */ /* 0x0010a2000c1e9900 */
[----:B------:R-:W-:Y:S01]  /*0370*/  MOV R7, UR27 ;  /* 0x0000001b00077c02 */ /* 0x000fe20008000f00 */
[----:B------:R-:W-:-:S02]  /*0380*/  UIMAD.WIDE UR26, UR5, 0x4, UR24 ;  /* 0x00000004051a78a5 */ /* 0x000fc4000f8e0218 */
[----:B------:R-:W2:Y:S01]  /*0390*/  LDG.E.CONSTANT R16, desc[UR20][R2.64] ;  /* 0x0000001402107981 */ /* 0x000ea2000c1e9900 */
[----:B------:R-:W-:-:S03]  /*03a0*/  UIMAD.WIDE.U32 UR28, UR9, 0x10, UR12 ;  /* 0x00000010091c78a5 */ /* 0x000fc6000f8e000c */
[----:B------:R1:W3:Y:S01]  /*03b0*/  LDG.E.CONSTANT R15, desc[UR20][R6.64] ;  /* 0x00000014060f7981 */ /* 0x0002e2000c1e9900 */
[----:B------:R-:W-:-:S03]  /*03c0*/  IMAD.U32 R24, RZ, RZ, UR26 ;  /* 0x0000001aff187e24 */ /* 0x000fc6000f8e00ff */
[----:B------:R-:W3:Y:S01]  /*03d0*/  LDG.E.CONSTANT R18, desc[UR20][R2.64+0x4] ;  /* 0x0000041402127981 */ /* 0x000ee2000c1e9900 */
[----:B------:R-:W-:Y:S01]  /*03e0*/  MOV R25, UR27 ;  /* 0x0000001b00197c02 */ /* 0x000fe20008000f00 */
[----:B------:R-:W-:Y:S02]  /*03f0*/  UIMAD.WIDE UR26, UR5, 0x4, UR6 ;  /* 0x00000004051a78a5 */ /* 0x000fe4000f8e0206 */
[----:B------:R4:W5:Y:S01]  /*0400*/  LDG.E.CONSTANT R13, desc[UR20][R8.64] ;  /* 0x00000014080d7981 */ /* 0x000962000c1e9900 */
[----:B------:R-:W-:-:S03]  /*0410*/  MOV R22, UR28 ;  /* 0x0000001c00167c02 */ /* 0x000fc60008000f00 */
[----:B------:R-:W5:Y:S01]  /*0420*/  LDG.E.CONSTANT R20, desc[UR20][R2.64+0x8] ;  /* 0x0000081402147981 */ /* 0x000f62000c1e9900 */
[----:B------:R-:W-:Y:S01]  /*0430*/  IMAD.U32 R23, RZ, RZ, UR29 ;  /* 0x0000001dff177e24 */ /* 0x000fe2000f8e00ff */
[----:B------:R-:W-:Y:S02]  /*0440*/  UIMAD.WIDE.U32 UR28, UR9, 0x18, UR12 ;  /* 0x00000018091c78a5 */ /* 0x000fe4000f8e000c */
[----:B------:R-:W5:Y:S01]  /*0450*/  LDG.E.CONSTANT R24, desc[UR20][R24.64] ;  /* 0x0000001418187981 */ /* 0x000f62000c1e9900 */
[----:B0-----:R-:W-:-:S03]  /*0460*/  MOV R4, UR26 ;  /* 0x0000001a00047c02 */ /* 0x001fc60008000f00 */
[----:B------:R-:W5:Y:S01]  /*0470*/  LDG.E.CONSTANT R17, desc[UR20][R2.64+0xc] ;  /* 0x00000c1402117981 */ /* 0x000f62000c1e9900 */
[----:B------:R-:W-:Y:S01]  /*0480*/  MOV R5, UR27 ;  /* 0x0000001b00057c02 */ /* 0x000fe20008000f00 */
[----:B------:R-:W-:Y:S02]  /*0490*/  UIMAD.WIDE.U32 UR12, UR9, 0x1c, UR12 ;  /* 0x0000001c090c78a5 */ /* 0x000fe4000f8e000c */
[----:B------:R-:W5:Y:S01]  /*04a0*/  LDG.E.CONSTANT R22, desc[UR20][R22.64] ;  /* 0x0000001416167981 */ /* 0x000f62000c1e9900 */
[----:B-1----:R-:W-:-:S03]  /*04b0*/  IMAD.U32 R6, RZ, RZ, UR28 ;  /* 0x0000001cff067e24 */ /* 0x002fc6000f8e00ff */
[----:B------:R-:W5:Y:S01]  /*04c0*/  LDG.E.CONSTANT R19, desc[UR20][R2.64+0x10] ;  /* 0x0000101402137981 */ /* 0x000f62000c1e9900 */
[----:B------:R-:W-:-:S03]  /*04d0*/  MOV R7, UR29 ;  /* 0x0000001d00077c02 */ /* 0x000fc60008000f00 */
[----:B------:R-:W5:Y:S01]  /*04e0*/  LDG.E.CONSTANT R4, desc[UR20][R4.64] ;  /* 0x0000001404047981 */ /* 0x000f62000c1e9900 */
[----:B----4-:R-:W-:-:S03]  /*04f0*/  MOV R8, UR12 ;  /* 0x0000000c00087c02 */ /* 0x010fc60008000f00 */
[----:B------:R-:W4:Y:S01]  /*0500*/  LDG.E.CONSTANT R21, desc[UR20][R2.64+0x14] ;  /* 0x0000141402157981 */ /* 0x000f22000c1e9900 */
[----:B------:R-:W-:-:S03]  /*0510*/  IMAD.U32 R9, RZ, RZ, UR13 ;  /* 0x0000000dff097e24 */ /* 0x000fc6000f8e00ff */
[----:B------:R-:W4:Y:S04]  /*0520*/  LDG.E.CONSTANT R6, desc[UR20][R6.64] ;  /* 0x0000001406067981 */ /* 0x000f28000c1e9900 */
[----:B------:R-:W4:Y:S04]  /*0530*/  LDG.E.CONSTANT R25, desc[UR20][R2.64+0x18] ;  /* 0x0000181402197981 */ /* 0x000f28000c1e9900 */
[----:B------:R-:W4:Y:S04]  /*0540*/  LDG.E.CONSTANT R27, desc[UR20][R2.64+0x1c] ;  /* 0x00001c14021b7981 */ /* 0x000f28000c1e9900 */
[----:B------:R-:W4:Y:S01]  /*0550*/  LDG.E.CONSTANT R8, desc[UR20][R8.64] ;  /* 0x0000001408087981 */ /* 0x000f22000c1e9900 */
[----:B------:R-:W-:-:S04]  /*0560*/  UIADD3 UR11, UPT, UPT, UR11, 0x8, URZ ;  /* 0x000000080b0b7890 */ /* 0x000fc8000fffe0ff */
[----:B------:R-:W-:Y:S01]  /*0570*/  UISETP.NE.AND UP0, UPT, UR11, URZ, UPT ;  /* 0x000000ff0b00728c */ /* 0x000fe2000bf05270 */
[----:B------:R-:W-:Y:S01]  /*0580*/  IADD3 R12, PT, PT, R12, 0x8, RZ ;  /* 0x000000080c0c7810 */ /* 0x000fe20007ffe0ff */
[----:B------:R-:W-:Y:S01]  /*0590*/  ULEA UR5, UR9, UR5, 0x3 ;  /* 0x0000000509057291 */ /* 0x000fe2000f8e18ff */
[----:B--2---:R-:W-:-:S04]  /*05a0*/  FFMA R11, R16, R14, R11 ;  /* 0x0000000e100b7223 */ /* 0x004fc8000000000b */
[----:B---3--:R-:W-:-:S04]  /*05b0*/  FFMA R11, R18, R15, R11 ;  /* 0x0000000f120b7223 */ /* 0x008fc8000000000b */
[----:B-----5:R-:W-:-:S04]  /*05c0*/  FFMA R20, R20, R13, R11 ;  /* 0x0000000d14147223 */ /* 0x020fc8000000000b */
[----:B------:R-:W-:-:S04]  /*05d0*/  FFMA R20, R17, R24, R20 ;  /* 0x0000001811147223 */ /* 0x000fc80000000014 */
[----:B------:R-:W-:-:S04]  /*05e0*/  FFMA R20, R19, R22, R20 ;  /* 0x0000001613147223 */ /* 0x000fc80000000014 */
[----:B----4-:R-:W-:-:S04]  /*05f0*/  FFMA R4, R21, R4, R20 ;  /* 0x0000000415047223 */ /* 0x010fc80000000014 */
[----:B------:R-:W-:-:S04]  /*0600*/  FFMA R4, R25, R6, R4 ;  /* 0x0000000619047223 */ /* 0x000fc80000000004 */
[----:B------:R-:W-:Y:S01]  /*0610*/  FFMA R11, R27, R8, R4 ;  /* 0x000000081b0b7223 */ /* 0x000fe20000000004 */
[----:B------:R-:W-:Y:S06]  /*0620*/  BRA.U UP0, `(.L_x_2) ;  /* 0xfffffffd00247547 */ /* 0x000fec000b83ffff */
[----:B------:R-:W-:-:S12]  /*0630*/  ULOP3.LUT UR5, UR8, 0x7ffffff8, URZ, 0xc0, !UPT ;  /* 0x7ffffff808057892 */ /* 0x000fd8000f8ec0ff */
.L_x_1:
[----:B------:R-:W-:Y:S02]  /*0640*/  UISETP.NE.AND UP0, UPT, UR15, URZ, UPT ;  /* 0x000000ff0f00728c */ /* 0x000fe4000bf05270 */
[----:B------:R-:W-:-:S07]  /*0650*/  UIMAD UR26, UR10, UR9, UR4 ;  /* 0x000000090a1a72a4 */ /* 0x000fce000f8e0204 */
[----:B------:R-:W-:Y:S05]  /*0660*/  BRA.U !UP0, `(.L_x_3) ;  /* 0x0000000508207547 */ /* 0x000fea000b800000 */
[----:B------:R-:W-:Y:S02]  /*0670*/  UIADD3 UR11, UPT, UPT, UR15, -0x1, URZ ;  /* 0xffffffff0f0b7890 */ /* 0x000fe4000fffe0ff */
[----:B------:R-:W-:Y:S02]  /*0680*/  ULOP3.LUT UP1, UR18, UR8, 0x3, URZ, 0xc0, !UPT ;  /* 0x0000000308127892 */ /* 0x000fe4000f82c0ff */
[----:B------:R-:W-:-:S09]  /*0690*/  UISETP.GE.U32.AND UP0, UPT, UR11, 0x3, UPT ;  /* 0x000000030b00788c */ /* 0x000fd2000bf06070 */
[----:B------:R-:W-:Y:S05]  /*06a0*/  BRA.U !UP0, `(.L_x_4) ;  /* 0x00000001087c7547 */ /* 0x000fea000b800000 */
[----:B------:R-:W1:Y:S01]  /*06b0*/  LDCU.128 UR28, c[0x0][0x380] ;  /* 0x00007000ff1c77ac */ /* 0x000e620008000c00 */
[----:B------:R-:W-:Y:S01]  /*06c0*/  IADD3 R7, PT, PT, R10, UR5, RZ ;  /* 0x000000050a077c10 */ /* 0x000fe2000fffe0ff */
[----:B------:R-:W-:-:S04]  /*06d0*/  UIMAD UR12, UR5, UR9, UR26 ;  /* 0x00000009050c72a4 */ /* 0x000fc8000f8e021a */
[----:B-1----:R-:W-:Y:S01]  /*06e0*/  UIMAD.WIDE UR12, UR12, 0x4, UR30 ;  /* 0x000000040c0c78a5 */ /* 0x002fe2000f8e021e */
[----:B------:R-:W-:Y:S01]  /*06f0*/  MOV R3, UR29 ;  /* 0x0000001d00037c02 */ /* 0x000fe20008000f00 */
[----:B------:R-:W-:Y:S02]  /*0700*/  IMAD.U32 R2, RZ, RZ, UR28 ;  /* 0x0000001cff027e24 */ /* 0x000fe4000f8e00ff */
[----:B------:R-:W-:Y:S02]  /*0710*/  UIMAD.WIDE.U32 UR16, UR9, 0x4, UR12 ;  /* 0x00000004091078a5 */ /* 0x000fe4000f8e000c */
[----:B------:R-:W-:Y:S01]  /*0720*/  MOV R4, UR12 ;  /* 0x0000000c00047c02 */ /* 0x000fe20008000f00 */
[----:B------:R-:W-:Y:S01]  /*0730*/  IMAD.U32 R5, RZ, RZ, UR13 ;  /* 0x0000000dff057e24 */ /* 0x000fe2000f8e00ff */
[----:B------:R-:W-:Y:S01]  /*0740*/  UIMAD.WIDE.U32 UR12, UR9, 0x4, UR16 ;  /* 0x00000004090c78a5 */ /* 0x000fe2000f8e0010 */
[----:B------:R-:W-:Y:S01]  /*0750*/  IMAD.WIDE R2, R7, 0x4, R2 ;  /* 0x0000000407027825 */ /* 0x000fe200078e0202 */
[----:B------:R-:W-:-:S02]  /*0760*/  MOV R6, UR16 ;  /* 0x0000001000067c02 */ /* 0x000fc40008000f00 */
[----:B------:R-:W-:Y:S01]  /*0770*/  MOV R7, UR17 ;  /* 0x0000001100077c02 */ /* 0x000fe20008000f00 */
[----:B0-----:R-:W2:Y:S01]  /*0780*/  LDG.E.CONSTANT R4, desc[UR20][R4.64] ;  /* 0x0000001404047981 */ /* 0x001ea2000c1e9900 */
[----:B------:R-:W-:Y:S02]  /*0790*/  UIMAD.WIDE.U32 UR16, UR9, 0x4, UR12 ;  /* 0x00000004091078a5 */ /* 0x000fe4000f8e000c */
[----:B------:R-:W-:Y:S01]  /*07a0*/  IMAD.U32 R8, RZ, RZ, UR12 ;  /* 0x0000000cff087e24 */ /* 0x000fe2000f8e00ff */
[----:B------:R-:W2:Y:S01]  /*07b0*/  LDG.E.CONSTANT R14, desc[UR20][R2.64] ;  /* 0x00000014020e7981 */ /* 0x000ea2000c1e9900 */
[----:B------:R-:W-:-:S03]  /*07c0*/  MOV R9, UR13 ;  /* 0x0000000d00097c02 */ /* 0x000fc60008000f00 */
[----:B------:R-:W3:Y:S01]  /*07d0*/  LDG.E.CONSTANT R6, desc[UR20][R6.64] ;  /* 0x0000001406067981 */ /* 0x000ee2000c1e9900 */
[----:B------:R-:W-:-:S03]  /*07e0*/  MOV R12, UR16 ;  /* 0x00000010000c7c02 */ /* 0x000fc60008000f00 */
[----:B------:R-:W3:Y:S01]  /*07f0*/  LDG.E.CONSTANT R15, desc[UR20][R2.64+0x4] ;  /* 0x00000414020f7981 */ /* 0x000ee2000c1e9900 */
[----:B------:R-:W-:-:S03]  /*0800*/  IMAD.U32 R13, RZ, RZ, UR17 ;  /* 0x00000011ff0d7e24 */ /* 0x000fc6000f8e00ff */
[----:B------:R-:W4:Y:S04]  /*0810*/  LDG.E.CONSTANT R8, desc[UR20][R8.64] ;  /* 0x0000001408087981 */ /* 0x000f28000c1e9900 */
[----:B------:R-:W4:Y:S04]  /*0820*/  LDG.E.CONSTANT R17, desc[UR20][R2.64+0x8] ;  /* 0x0000081402117981 */ /* 0x000f28000c1e9900 */
[----:B------:R-:W5:Y:S04]  /*0830*/  LDG.E.CONSTANT R19, desc[UR20][R2.64+0xc] ;  /* 0x00000c1402137981 */ /* 0x000f68000c1e9900 */
[----:B------:R-:W5:Y:S01]  /*0840*/  LDG.E.CONSTANT R12, desc[UR20][R12.64] ;  /* 0x000000140c0c7981 */ /* 0x000f62000c1e9900 */
[----:B------:R-:W-:Y:S01]  /*0850*/  UIADD3 UR5, UPT, UPT, UR5, 0x4, URZ ;  /* 0x0000000405057890 */ /* 0x000fe2000fffe0ff */
[----:B--2---:R-:W-:-:S04]  /*0860*/  FFMA R4, R14, R4, R11 ;  /* 0x000000040e047223 */ /* 0x004fc8000000000b */
[----:B---3--:R-:W-:-:S04]  /*0870*/  FFMA R4, R15, R6, R4 ;  /* 0x000000060f047223 */ /* 0x008fc80000000004 */
[----:B----4-:R-:W-:-:S04]  /*0880*/  FFMA R4, R17, R8, R4 ;  /* 0x0000000811047223 */ /* 0x010fc80000000004 */
[----:B-----5:R-:W-:-:S07]  /*0890*/  FFMA R11, R19, R12, R4 ;  /* 0x0000000c130b7223 */ /* 0x020fce0000000004 */
.L_x_4:
[----:B------:R-:W-:Y:S05]  /*08a0*/  BRA.U !UP1, `(.L_x_3) ;  /* 0x0000000109907547 */ /* 0x000fea000b800000 */
[----:B------:R-:W-:Y:S02]  /*08b0*/  UISETP.NE.AND UP0, UPT, UR18, 0x1, UPT ;  /* 0x000000011200788c */ /* 0x000fe4000bf05270 */
[----:B------:R-:W-:-:S04]  /*08c0*/  ULOP3.LUT UR8, UR8, 0x1, URZ, 0xc0, !UPT ;  /* 0x0000000108087892 */ /* 0x000fc8000f8ec0ff */
[----:B------:R-:W-:Y:S01]  /*08d0*/  UISETP.NE.U32.AND UP1, UPT, UR8, 0x1, UPT ;  /* 0x000000010800788c */ /* 0x000fe2000bf25070 */
[----:B------:R-:W-:-:S04]  /*08e0*/  PLOP3.LUT P0, PT, PT, PT, UP0, 0x80, 0x8 ;  /* 0x000000000008781c */ /* 0x000fc80003f0f008 */
[----:B------:R-:W1:Y:S01]  /*08f0*/  @UP0 LDCU.128 UR16, c[0x0][0x380] ;  /* 0x00007000ff1007ac */ /* 0x000e620008000c00 */
[----:B------:R-:W-:Y:S01]  /*0900*/  PLOP3.LUT P1, PT, PT, PT, UP1, 0x80, 0x8 ;  /* 0x000000000008781c */ /* 0x000fe20003f2f018 */
[----:B------:R-:W-:-:S04]  /*0910*/  @UP0 UIMAD UR12, UR5, UR9, UR26 ;  /* 0x00000009050c02a4 */ /* 0x000fc8000f8e021a */
[----:B------:R-:W2:Y:S03]  /*0920*/  @!UP1 LDCU.128 UR28, c[0x0][0x380] ;  /* 0x00007000ff1c97ac */ /* 0x000ea60008000c00 */
[----:B------:R-:W-:Y:S01]  /*0930*/  @P0 IADD3 R3, PT, PT, R10, UR5, RZ ;  /* 0x000000050a030c10 */ /* 0x000fe2000fffe0ff */
[----:B------:R-:W-:-:S04]  /*0940*/  @UP0 UIADD3 UR5, UPT, UPT, UR5, 0x2, URZ ;  /* 0x0000000205050890 */ /* 0x000fc8000fffe0ff */
[----:B------:R-:W-:Y:S02]  /*0950*/  @!UP1 UIMAD UR8, UR5, UR9, UR26 ;  /* 0x00000009050892a4 */ /* 0x000fe4000f8e021a */
[----:B------:R-:W-:Y:S01]  /*0960*/  @!P1 VIADD R13, R10, UR5 ;  /* 0x000000050a0d9c36 */ /* 0x000fe20008000000 */
[----:B-1----:R-:W-:Y:S01]  /*0970*/  @UP0 UIMAD.WIDE UR12, UR12, 0x4, UR18 ;  /* 0x000000040c0c08a5 */ /* 0x002fe2000f8e0212 */
[----:B------:R-:W-:Y:S02]  /*0980*/  MOV R4, UR16 ;  /* 0x0000001000047c02 */ /* 0x000fe40008000f00 */
[----:B------:R-:W-:Y:S01]  /*0990*/  MOV R5, UR17 ;  /* 0x0000001100057c02 */ /* 0x000fe20008000f00 */
[----:B------:R-:W-:Y:S02]  /*09a0*/  @UP0 UIMAD.WIDE.U32 UR16, UR9, 0x4, UR12 ;  /* 0x00000004091008a5 */ /* 0x000fe4000f8e000c */
[----:B------:R-:W-:Y:S01]  /*09b0*/  IMAD.U32 R6, RZ, RZ, UR12 ;  /* 0x0000000cff067e24 */ /* 0x000fe2000f8e00ff */
[----:B------:R-:W-:Y:S01]  /*09c0*/  MOV R7, UR13 ;  /* 0x0000000d00077c02 */ /* 0x000fe20008000f00 */
[----:B------:R-:W-:Y:S01]  /*09d0*/  @P0 IMAD.WIDE R4, R3, 0x4, R4 ;  /* 0x0000000403040825 */ /* 0x000fe200078e0204 */
[----:B--2---:R-:W-:Y:S01]  /*09e0*/  @!UP1 UIMAD.WIDE UR12, UR8, 0x4, UR30 ;  /* 0x00000004080c98a5 */ /* 0x004fe2000f8e021e */
[----:B------:R-:W-:-:S02]  /*09f0*/  MOV R2, UR28 ;  /* 0x0000001c00027c02 */ /* 0x000fc40008000f00 */
[----:B------:R-:W-:Y:S01]  /*0a00*/  MOV R3, UR29 ;  /* 0x0000001d00037c02 */ /* 0x000fe20008000f00 */
[----:B0-----:R-:W2:Y:S01]  /*0a10*/  @P0 LDG.E.CONSTANT R6, desc[UR20][R6.64] ;  /* 0x0000001406060981 */ /* 0x001ea2000c1e9900 */
[----:B------:R-:W-:Y:S02]  /*0a20*/  MOV R8, UR16 ;  /* 0x0000001000087c02 */ /* 0x000fe40008000f00 */
[----:B------:R-:W-:Y:S01]  /*0a30*/  MOV R9, UR17 ;  /* 0x0000001100097c02 */ /* 0x000fe20008000f00 */
[----:B------:R-:W2:Y:S01]  /*0a40*/  @P0 LDG.E.CONSTANT R14, desc[UR20][R4.64] ;  /* 0x00000014040e0981 */ /* 0x000ea2000c1e9900 */
[----:B------:R-:W-:Y:S01]  /*0a50*/  @!P1 IMAD.WIDE R2, R13, 0x4, R2 ;  /* 0x000000040d029825 */ /* 0x000fe200078e0202 */
[----:B------:R-:W-:Y:S02]  /*0a60*/  MOV R12, UR12 ;  /* 0x0000000c000c7c02 */ /* 0x000fe40008000f00 */
[----:B------:R-:W3:Y:S01]  /*0a70*/  @P0 LDG.E.CONSTANT R15, desc[UR20][R4.64+0x4] ;  /* 0x00000414040f0981 */ /* 0x000ee2000c1e9900 */
[----:B------:R-:W-:-:S03]  /*0a80*/  IMAD.U32 R13, RZ, RZ, UR13 ;  /* 0x0000000dff0d7e24 */ /* 0x000fc6000f8e00ff */
[----:B------:R-:W3:Y:S04]  /*0a90*/  @P0 LDG.E.CONSTANT R8, desc[UR20][R8.64] ;  /* 0x0000001408080981 */ /* 0x000ee8000c1e9900 */
[----:B------:R-:W4:Y:S04]  /*0aa0*/  @!P1 LDG.E.CONSTANT R2, desc[UR20][R2.64] ;  /* 0x0000001402029981 */ /* 0x000f28000c1e9900 */
[----:B------:R-:W4:Y:S01]  /*0ab0*/  @!P1 LDG.E.CONSTANT R12, desc[UR20][R12.64] ;  /* 0x000000140c0c9981 */ /* 0x000f22000c1e9900 */
[----:B--2---:R-:W-:-:S04]  /*0ac0*/  @P0 FFMA R14, R14, R6, R11 ;  /* 0x000000060e0e0223 */ /* 0x004fc8000000000b */
[----:B---3--:R-:W-:-:S04]  /*0ad0*/  @P0 FFMA R11, R15, R8, R14 ;  /* 0x000000080f0b0223 */ /* 0x008fc8000000000e */
[----:B----4-:R-:W-:-:S07]  /*0ae0*/  @!P1 FFMA R11, R2, R12, R11 ;  /* 0x0000000c020b9223 */ /* 0x010fce000000000b */
.L_x_3:
[----:B------:R-:W1:Y:S01]  /*0af0*/  LDC.64 R2, c[0x0][0x390] ;  /* 0x0000e400ff027b82 */ /* 0x000e620000000a00 */
[----:B------:R-:W-:Y:S01]  /*0b00*/  UIADD3 UR4, UPT, UPT, UR4, 0x1, URZ ;  /* 0x0000000104047890 */ /* 0x000fe2000fffe0ff */
[----:B------:R-:W-:-:S03]  /*0b10*/  MOV R5, UR26 ;  /* 0x0000001a00057c02 */ /* 0x000fc60008000f00 */
[----:B------:R-:W-:Y:S02]  /*0b20*/  UISETP.NE.AND UP0, UPT, UR4, UR9, UPT ;  /* 0x000000090400728c */ /* 0x000fe4000bf05270 */
[----:B------:R-:W-:-:S04]  /*0b30*/  IMAD R5, R0, UR9, R5 ;  /* 0x0000000900057c24 */ /* 0x000fc8000f8e0205 */
[----:B------:R-:W-:Y:S01]  /*0b40*/  PLOP3.LUT P0, PT, PT, PT, UP0, 0x80, 0x8 ;  /* 0x000000000008781c */ /* 0x000fe20003f0f008 */
[----:B-1----:R-:W-:-:S05]  /*0b50*/  IMAD.WIDE R2, R5, 0x4, R2 ;  /* 0x0000000405027825 */ /* 0x002fca00078e0202 */
[----:B0-----:R0:W-:Y:S07]  /*0b60*/  STG.E desc[UR20][R2.64], R11 ;  /* 0x0000000b02007986 */ /* 0x0011ee000c101914 */
[----:B------:R-:W-:Y:S05]  /*0b70*/  @!P0 EXIT ;  /* 0x000000000000894d */ /* 0x000fea0003800000 */
[----:B------:R-:W-:Y:S05]  /*0b80*/  BRA `(.L_x_5) ;  /* 0xfffffff400a07947 */ /* 0x000fea000383ffff */
.L_x_0:
[----:B------:R-:W-:Y:S02]  /*0b90*/  UISETP.GE.U32.AND UP0, UPT, UR8, 0x8, UPT ;  /* 0x000000080800788c */ /* 0x000fe4000bf06070 */
[----:B------:R-:W-:Y:S01]  /*0ba0*/  ULOP3.LUT UR6, UR8, 0x7, URZ, 0xc0, !UPT ;  /* 0x0000000708067892 */ /* 0x000fe2000f8ec0ff */
[----:B------:R-:W-:-:S06]  /*0bb0*/  UMOV UR4, URZ ;  /* 0x000000ff00047c82 */ /* 0x000fcc0008000000 */
[----:B------:R-:W-:Y:S05]  /*0bc0*/  BRA.U !UP0, `(.L_x_6) ;  /* 0x0000000108447547 */ /* 0x000fea000b800000 */
[----:B------:R-:W1:Y:S01]  /*0bd0*/  LDC.64 R4, c[0x0][0x390] ;  /* 0x0000e400ff047b82 */ /* 0x000e620000000a00 */
[----:B------:R-:W-:Y:S01]  /*0be0*/  ULOP3.LUT UR4, UR8, 0x7ffffff8, URZ, 0xc0, !UPT ;  /* 0x7ffffff808047892 */ /* 0x000fe2000f8ec0ff */
[----:B------:R-:W-:-:S11]  /*0bf0*/  UMOV UR5, URZ ;  /* 0x000000ff00057c82 */ /* 0x000fd60008000000 */
.L_x_7:
[----:B--2---:R-:W-:Y:S01]  /*0c00*/  MOV R3, UR5 ;  /* 0x0000000500037c02 */ /* 0x004fe20008000f00 */
[----:B------:R-:W-:-:S04]  /*0c10*/  UIADD3 UR5, UPT, UPT, UR5, 0x8, URZ ;  /* 0x0000000805057890 */ /* 0x000fc8000fffe0ff */
[----:B------:R-:W-:Y:S01]  /*0c20*/  IMAD R3, R10, UR8, R3 ;  /* 0x000000080a037c24 */ /* 0x000fe2000f8e0203 */
[----:B------:R-:W-:-:S03]  /*0c30*/  UISETP.NE.AND UP0, UPT, UR5, UR4, UPT ;  /* 0x000000040500728c */ /* 0x000fc6000bf05270 */
[----:B-1----:R-:W-:-:S05]  /*0c40*/  IMAD.WIDE R2, R3, 0x4, R4 ;  /* 0x0000000403027825 */ /* 0x002fca00078e0204 */
[----:B0-----:R2:W-:Y:S04]  /*0c50*/  STG.E desc[UR20][R2.64], RZ ;  /* 0x000000ff02007986 */ /* 0x0015e8000c101914 */
[----:B------:R2:W-:Y:S04]  /*0c60*/  STG.E desc[UR20][R2.64+0x4], RZ ;  /* 0x000004ff02007986 */ /* 0x0005e8000c101914 */
[----:B------:R2:W-:Y:S04]  /*0c70*/  STG.E desc[UR20][R2.64+0x8], RZ ;  /* 0x000008ff02007986 */ /* 0x0005e8000c101914 */
[----:B------:R2:W-:Y:S04]  /*0c80*/  STG.E desc[UR20][R2.64+0xc], RZ ;  /* 0x00000cff02007986 */ /* 0x0005e8000c101914 */
[----:B------:R2:W-:Y:S04]  /*0c90*/  STG.E desc[UR20][R2.64+0x10], RZ ;  /* 0x000010ff02007986 */ /* 0x0005e8000c101914 */
[----:B------:R2:W-:Y:S04]  /*0ca0*/  STG.E desc[UR20][R2.64+0x14], RZ ;  /* 0x000014ff02007986 */ /* 0x0005e8000c101914 */
[----:B------:R2:W-:Y:S04]  /*0cb0*/  STG.E desc[UR20][R2.64+0x18], RZ ;  /* 0x000018ff02007986 */ /* 0x0005e8000c101914 */
[----:B------:R2:W-:Y:S01]  /*0cc0*/  STG.E desc[UR20][R2.64+0x1c], RZ ;  /* 0x00001cff02007986 */ /* 0x0005e2000c101914 */
[----:B------:R-:W-:Y:S05]  /*0cd0*/  BRA.U UP0, `(.L_x_7) ;  /* 0xfffffffd00c87547 */ /* 0x000fea000b83ffff */
.L_x_6:
[----:B------:R-:W-:-:S13]  /*0ce0*/  ISETP.NE.AND P0, PT, RZ, UR6, PT ;  /* 0x00000006ff007c0c */ /* 0x000fda000bf05270 */
[----:B0-----:R-:W-:Y:S05]  /*0cf0*/  @!P0 EXIT ;  /* 0x000000000000894d */ /* 0x001fea0003800000 */
[----:B------:R-:W-:Y:S02]  /*0d00*/  UISETP.GE.U32.AND UP0, UPT, UR6, 0x4, UPT ;  /* 0x000000040600788c */ /* 0x000fe4000bf06070 */
[----:B------:R-:W-:-:S07]  /*0d10*/  ULOP3.LUT UR5, UR8, 0x3, URZ, 0xc0, !UPT ;  /* 0x0000000308057892 */ /* 0x000fce000f8ec0ff */
[----:B------:R-:W-:Y:S05]  /*0d20*/  BRA.U !UP0, `(.L_x_8) ;  /* 0x0000000108247547 */ /* 0x000fea000b800000 */
[----:B--2---:R-:W0:Y:S01]  /*0d30*/  LDC.64 R2, c[0x0][0x390] ;  /* 0x0000e400ff027b82 */ /* 0x004e220000000a00 */
[----:B------:R-:W-:Y:S01]  /*0d40*/  MOV R5, UR4 ;  /* 0x0000000400057c02 */ /* 0x000fe20008000f00 */
[----:B------:R-:W-:-:S04]  /*0d50*/  UIADD3 UR4, UPT, UPT, UR4, 0x4, URZ ;  /* 0x0000000404047890 */ /* 0x000fc8000fffe0ff */
[----:B------:R-:W-:-:S04]  /*0d60*/  IMAD R5, R10, UR8, R5 ;  /* 0x000000080a057c24 */ /* 0x000fc8000f8e0205 */
[----:B0-----:R-:W-:-:S05]  /*0d70*/  IMAD.WIDE R2, R5, 0x4, R2 ;  /* 0x0000000405027825 */ /* 0x001fca00078e0202 */
[----:B------:R0:W-:Y:S04]  /*0d80*/  STG.E desc[UR20][R2.64], RZ ;  /* 0x000000ff02007986 */ /* 0x0001e8000c101914 */
[----:B------:R0:W-:Y:S04]  /*0d90*/  STG.E desc[UR20][R2.64+0x4], RZ ;  /* 0x000004ff02007986 */ /* 0x0001e8000c101914 */
[----:B------:R0:W-:Y:S04]  /*0da0*/  STG.E desc[UR20][R2.64+0x8], RZ ;  /* 0x000008ff02007986 */ /* 0x0001e8000c101914 */
[----:B------:R0:W-:Y:S02]  /*0db0*/  STG.E desc[UR20][R2.64+0xc], RZ ;  /* 0x00000cff02007986 */ /* 0x0001e4000c101914 */
.L_x_8:
[----:B------:R-:W-:-:S13]  /*0dc0*/  ISETP.NE.AND P0, PT, RZ, UR5, PT ;  /* 0x00000005ff007c0c */ /* 0x000fda000bf05270 */
[----:B------:R-:W-:Y:S05]  /*0dd0*/  @!P0 EXIT ;  /* 0x000000000000894d */ /* 0x000fea0003800000 */
[----:B------:R-:W-:Y:S01]  /*0de0*/  UISETP.NE.AND UP0, UPT, UR5, 0x1, UPT ;  /* 0x000000010500788c */ /* 0x000fe2000bf05270 */
[----:B------:R-:W-:Y:S01]  /*0df0*/  IMAD.U32 R5, RZ, RZ, UR4 ;  /* 0x00000004ff057e24 */ /* 0x000fe2000f8e00ff */
[----:B------:R-:W-:-:S04]  /*0e00*/  ULOP3.LUT UR5, UR8, 0x1, URZ, 0xc0, !UPT ;  /* 0x0000000108057892 */ /* 0x000fc8000f8ec0ff */
[----:B------:R-:W-:Y:S01]  /*0e10*/  PLOP3.LUT P0, PT, PT, PT, UP0, 0x80, 0x8 ;  /* 0x000000000008781c */ /* 0x000fe20003f0f008 */
[----:B------:R-:W-:-:S04]  /*0e20*/  UISETP.NE.U32.AND UP1, UPT, UR5, 0x1, UPT ;  /* 0x000000010500788c */ /* 0x000fc8000bf25070 */
[----:B------:R-:W0:Y:S02]  /*0e30*/  @UP0 LDCU.64 UR6, c[0x0][0x390] ;  /* 0x00007200ff0607ac */ /* 0x000e240008000a00 */
[----:B------:R-:W-:Y:S01]  /*0e40*/  PLOP3.LUT P1, PT, PT, PT, UP1, 0x80, 0x8 ;  /* 0x000000000008781c */ /* 0x000fe20003f2f018 */
[----:B------:R-:W-:-:S05]  /*0e50*/  @UP0 UIADD3 UR4, UPT, UPT, UR4, 0x2, URZ ;  /* 0x0000000204040890 */ /* 0x000fca000fffe0ff */
[----:B------:R-:W-:Y:S01]  /*0e60*/  @P0 IMAD R5, R10, UR8, R5 ;  /* 0x000000080a050c24 */ /* 0x000fe2000f8e0205 */
[----:B0-2---:R-:W-:Y:S02]  /*0e70*/  MOV R2, UR6 ;  /* 0x0000000600027c02 */ /* 0x005fe40008000f00 */
[----:B------:R-:W-:-:S03]  /*0e80*/  MOV R3, UR7 ;  /* 0x0000000700037c02 */ /* 0x000fc60008000f00 */
[----:B------:R-:W-:-:S05]  /*0e90*/  @P0 IMAD.WIDE R2, R5, 0x4, R2 ;  /* 0x0000000405020825 */ /* 0x000fca00078e0202 */
[----:B------:R0:W-:Y:S04]  /*0ea0*/  @P0 STG.E desc[UR20][R2.64], RZ ;  /* 0x000000ff02000986 */ /* 0x0001e8000c101914 */
[----:B------:R0:W-:Y:S01]  /*0eb0*/  @P0 STG.E desc[UR20][R2.64+0x4], RZ ;  /* 0x000004ff02000986 */ /* 0x0001e2000c101914 */
[----:B------:R-:W-:Y:S05]  /*0ec0*/  @P1 EXIT ;  /* 0x000000000000194d */ /* 0x000fea0003800000 */
[----:B0-----:R-:W0:Y:S01]  /*0ed0*/  LDC.64 R2, c[0x0][0x390] ;  /* 0x0000e400ff027b82 */ /* 0x001e220000000a00 */
[----:B------:R-:W-:-:S05]  /*0ee0*/  MOV R5, UR4 ;  /* 0x0000000400057c02 */ /* 0x000fca0008000f00 */
[----:B------:R-:W-:-:S04]  /*0ef0*/  IMAD R5, R10, UR8, R5 ;  /* 0x000000080a057c24 */ /* 0x000fc8000f8e0205 */
[----:B0-----:R-:W-:-:S05]  /*0f00*/  IMAD.WIDE R2, R5, 0x4, R2 ;  /* 0x0000000405027825 */ /* 0x001fca00078e0202 */
[----:B------:R-:W-:Y:S01]  /*0f10*/  STG.E desc[UR20][R2.64], RZ ;  /* 0x000000ff02007986 */ /* 0x000fe2000c101914 */
[----:B------:R-:W-:Y:S05]  /*0f20*/  EXIT ;  /* 0x000000000000794d */ /* 0x000fea0003800000 */
.L_x_9:
[----:B------:R-:W-:-:S00]  /*0f30*/  BRA `(.L_x_9) ;  /* 0xfffffffc00fc7947 */ /* 0x000fc0000383ffff */
[----:B------:R-:W-:-:S00]  /*0f40*/  NOP ;  /* 0x0000000000007918 */ /* 0x000fc00000000000 */
        /* <DEDUP_REMOVED lines=11> */
.L_x_76:


//--------------------- .text._Z26ml_attention_scores_kernelPKfS0_Pfiiii --------------------------
	.section	.text._Z26ml_attention_scores_kernelPKfS0_Pfiiii,"ax",@progbits
	.align	128
        .global         _Z26ml_attention_scores_kernelPKfS0_Pfiiii
        .type           _Z26ml_attention_scores_kernelPKfS0_Pfiiii,@function
        .size           _Z26ml_attention_scores_kernelPKfS0_Pfiiii,(.L_x_77 - _Z26ml_attention_scores_kernelPKfS0_Pfiiii)
        .other          _Z26ml_attention_scores_kernelPKfS0_Pfiiii,@"STO_CUDA_ENTRY STV_DEFAULT"
_Z26ml_attention_scores_kernelPKfS0_Pfiiii:
.text._Z26ml_attention_scores_kernelPKfS0_Pfiiii:
[----:B------:R-:W-:Y:S01]  /*0000*/  LDC R1, c[0x0][0x37c] ;  /* 0x0000df00ff017b82 */ /* 0x000fe20000000800 */
[----:B------:R-:W0:Y:S07]  /*0010*/  S2R R0, SR_CTAID.Y ;  /* 0x0000000000007919 */ /* 0x000e2e0000002600 */
[----:B------:R-:W0:Y:S01]  /*0020*/  LDC.64 R6, c[0x0][0x398] ;  /* 0x0000e600ff067b82 */ /* 0x000e220000000a00 */
[----:B------:R-:W1:Y:S07]  /*0030*/  S2R R4, SR_TID.X ;  /* 0x0000000000047919 */ /* 0x000e6e0000002100 */
[----:B------:R-:W1:Y:S08]  /*0040*/  S2UR UR5, SR_CTAID.X ;  /* 0x00000000000579c3 */ /* 0x000e700000002500 */
[----:B------:R-:W1:Y:S08]  /*0050*/  LDC R3, c[0x0][0x360] ;  /* 0x0000d800ff037b82 */ /* 0x000e700000000800 */
[----:B------:R-:W2:Y:S01]  /*0060*/  S2UR UR4, SR_CTAID.Z ;  /* 0x00000000000479c3 */ /* 0x000ea20000002700 */
[----:B0-----:R-:W-:-:S07]  /*0070*/  ISETP.GE.AND P0, PT, R0, R7, PT ;  /* 0x000000070000720c */ /* 0x001fce0003f06270 */
[----:B------:R-:W0:Y:S01]  /*0080*/  LDC R2, c[0x0][0x3a0] ;  /* 0x0000e800ff027b82 */ /* 0x000e220000000800 */
[----:B-1----:R-:W-:Y:S01]  /*0090*/  IMAD R3, R3, UR5, R4 ;  /* 0x0000000503037c24 */ /* 0x002fe2000f8e0204 */
[----:B--2---:R-:W-:-:S04]  /*00a0*/  ISETP.LE.OR P0, PT, R6, UR4, P0 ;  /* 0x0000000406007c0c */ /* 0x004fc80008703670 */
[----:B0-----:R-:W-:-:S13]  /*00b0*/  ISETP.GE.OR P0, PT, R3, R2, P0 ;  /* 0x000000020300720c */ /* 0x001fda0000706670 */
[----:B------:R-:W-:Y:S05]  /*00c0*/  @P0 EXIT ;  /* 0x000000000000094d */ /* 0x000fea0003800000 */
[----:B------:R-:W0:Y:S01]  /*00d0*/  LDCU UR5, c[0x0][0x3a4] ;  /* 0x00007480ff0577ac */ /* 0x000e220008000800 */
[----:B------:R-:W-:Y:S01]  /*00e0*/  ISETP.GE.AND P0, PT, R2, 0x1, PT ;  /* 0x000000010200780c */ /* 0x000fe20003f06270 */
[----:B------:R-:W-:-:S04]  /*00f0*/  IMAD R5, R7, UR4, R0 ;  /* 0x0000000407057c24 */ /* 0x000fc8000f8e0200 */
[----:B------:R-:W-:Y:S02]  /*0100*/  IMAD R5, R5, R2, RZ ;  /* 0x0000000205057224 */ /* 0x000fe400078e02ff */
[----:B0-----:R-:W-:Y:S02]  /*0110*/  IMAD R15, R3, UR5, RZ ;  /* 0x00000005030f7c24 */ /* 0x001fe4000f8e02ff */
[----:B------:R-:W-:-:S04]  /*0120*/  IMAD R0, R5, UR5, RZ ;  /* 0x0000000505007c24 */ /* 0x000fc8000f8e02ff */
[----:B------:R-:W-:Y:S05]  /*0130*/  @!P0 EXIT ;  /* 0x000000000000894d */ /* 0x000fea0003800000 */
[----:B------:R-:W-:Y:S01]  /*0140*/  I2FP.F32.S32 R10, UR5 ;  /* 0x00000005000a7c45 */ /* 0x000fe20008201400 */
[----:B------:R-:W-:Y:S01]  /*0150*/  UISETP.GE.AND UP0, UPT, UR5, 0x1, UPT ;  /* 0x000000010500788c */ /* 0x000fe2000bf06270 */
[-C--:B------:R-:W-:Y:S01]  /*0160*/  IMAD R4, R3, R2.reuse, RZ ;  /* 0x0000000203047224 */ /* 0x080fe200078e02ff */
[----:B------:R-:W-:Y:S01]  /*0170*/  IADD3 R12, P1, PT, R0, R15, RZ ;  /* 0x0000000f000c7210 */ /* 0x000fe20007f3e0ff */
[----:B------:R-:W-:Y:S01]  /*0180*/  IMAD R5, R5, R2, RZ ;  /* 0x0000000205057224 */ /* 0x000fe200078e02ff */
[----:B------:R-:W-:Y:S01]  /*0190*/  FSETP.GEU.AND P0, PT, |R10|, 1.175494350822287508e-38, PT ;  /* 0x008000000a00780b */ /* 0x000fe20003f0e200 */
[----:B------:R-:W0:Y:S01]  /*01a0*/  LDCU.64 UR10, c[0x0][0x358] ;  /* 0x00006b00ff0a77ac */ /* 0x000e220008000a00 */
[----:B------:R-:W-:Y:S02]  /*01b0*/  SHF.R.S32.HI R14, RZ, 0x1f, R4 ;  /* 0x0000001fff0e7819 */ /* 0x000fe40000011404 */
[----:B------:R-:W-:Y:S02]  /*01c0*/  IADD3 R11, P2, PT, R5, R4, RZ ;  /* 0x00000004050b7210 */ /* 0x000fe40007f5e0ff */
[----:B------:R-:W-:-:S02]  /*01d0*/  SHF.R.S32.HI R13, RZ, 0x1f, R0 ;  /* 0x0000001fff0d7819 */ /* 0x000fc40000011400 */
[----:B------:R-:W-:Y:S02]  /*01e0*/  LEA.HI.X.SX32 R14, R5, R14, 0x1, P2 ;  /* 0x0000000e050e7211 */ /* 0x000fe400010f0eff */
[----:B------:R-:W-:-:S03]  /*01f0*/  LEA.HI.X.SX32 R15, R15, R13, 0x1, P1 ;  /* 0x0000000d0f0f7211 */ /* 0x000fc600008f0eff */
[----:B------:R-:W-:-:S06]  /*0200*/  @!P0 FMUL R10, R10, 16777216 ;  /* 0x4b8000000a0a8820 */ /* 0x000fcc0000400000 */
[----:B------:R-:W1:Y:S02]  /*0210*/  MUFU.RSQ R10, R10 ;  /* 0x0000000a000a7308 */ /* 0x000e640000001400 */
[----:B-1----:R-:W-:Y:S01]  /*0220*/  @!P0 FMUL R10, R10, 4096 ;  /* 0x458000000a0a8820 */ /* 0x002fe20000400000 */
[----:B0-----:R-:W-:Y:S06]  /*0230*/  BRA.U !UP0, `(.L_x_10) ;  /* 0x0000000908147547 */ /* 0x001fec000b800000 */
[----:B------:R-:W-:Y:S02]  /*0240*/  ULOP3.LUT UR8, UR5, 0x7ffffff8, URZ, 0xc0, !UPT ;  /* 0x7ffffff805087892 */ /* 0x000fe4000f8ec0ff */
[----:B------:R-:W-:Y:S02]  /*0250*/  ULOP3.LUT UR5, UR5, 0x7, URZ, 0xc0, !UPT ;  /* 0x0000000705057892 */ /* 0x000fe4000f8ec0ff */
[----:B------:R-:W-:Y:S01]  /*0260*/  UIADD3 UR7, UPT, UPT, -UR8, URZ, URZ ;  /* 0x000000ff08077290 */ /* 0x000fe2000fffe1ff */
[----:B------:R-:W-:-:S11]  /*0270*/  UMOV UR4, URZ ;  /* 0x000000ff00047c82 */ /* 0x000fd60008000000 */
.L_x_15:
[----:B------:R-:W0:Y:S01]  /*0280*/  LDC R8, c[0x0][0x3a4] ;  /* 0x0000e900ff087b82 */ /* 0x000e220000000800 */
[----:B------:R-:W-:Y:S02]  /*0290*/  IMAD.MOV.U32 R17, RZ, RZ, RZ ;  /* 0x000000ffff117224 */ /* 0x000fe400078e00ff */
[----:B------:R-:W-:Y:S01]  /*02a0*/  IMAD.MOV.U32 R18, RZ, RZ, RZ ;  /* 0x000000ffff127224 */ /* 0x000fe200078e00ff */
[C---:B0-----:R-:W-:Y:S01]  /*02b0*/  ISETP.GE.U32.AND P0, PT, R8.reuse, 0x8, PT ;  /* 0x000000080800780c */ /* 0x041fe20003f06070 */
[----:B------:R-:W-:-:S05]  /*02c0*/  IMAD R19, R8, UR4, RZ ;  /* 0x0000000408137c24 */ /* 0x000fca000f8e02ff */
[----:B------:R-:W-:-:S05]  /*02d0*/  IADD3 R19, P1, PT, R19, R0, RZ ;  /* 0x0000000013137210 */ /* 0x000fca0007f3e0ff */
[----:B------:R-:W-:Y:S02]  /*02e0*/  IMAD.X R16, RZ, RZ, R13, P1 ;  /* 0x000000ffff107224 */ /* 0x000fe400008e060d */
[----:B------:R-:W-:Y:S06]  /*02f0*/  @!P0 BRA `(.L_x_11) ;  /* 0x0000000000bc8947 */ /* 0x000fec0003800000 */
[----:B------:R-:W0:Y:S01]  /*0300*/  LDC.64 R4, c[0x0][0x380] ;  /* 0x0000e000ff047b82 */ /* 0x000e220000000a00 */
[----:B------:R-:W-:Y:S01]  /*0310*/  IMAD.MOV.U32 R17, RZ, RZ, RZ ;  /* 0x000000ffff117224 */ /* 0x000fe200078e00ff */
[----:B------:R-:W-:-:S06]  /*0320*/  UMOV UR6, UR7 ;  /* 0x0000000700067c82 */ /* 0x000fcc0008000000 */
[----:B------:R-:W1:Y:S01]  /*0330*/  LDC.64 R2, c[0x0][0x388] ;  /* 0x0000e200ff027b82 */ /* 0x000e620000000a00 */
[----:B0-----:R-:W-:-:S04]  /*0340*/  LEA R4, P0, R12, R4, 0x2 ;  /* 0x000000040c047211 */ /* 0x001fc800078010ff */
[----:B------:R-:W-:Y:S02]  /*0350*/  IADD3 R6, P1, PT, R4, 0x10, RZ ;  /* 0x0000001004067810 */ /* 0x000fe40007f3e0ff */
[----:B------:R-:W-:Y:S02]  /*0360*/  LEA.HI.X R5, R12, R5, R15, 0x2, P0 ;  /* 0x000000050c057211 */ /* 0x000fe400000f140f */
[----:B-1----:R-:W-:-:S04]  /*0370*/  LEA R2, P2, R19, R2, 0x2 ;  /* 0x0000000213027211 */ /* 0x002fc800078410ff */
[----:B------:R-:W-:Y:S02]  /*0380*/  IADD3 R7, P3, PT, R2, 0x10, RZ ;  /* 0x0000001002077810 */ /* 0x000fe40007f7e0ff */
[----:B------:R-:W-:Y:S01]  /*0390*/  LEA.HI.X R18, R19, R3, R16, 0x2, P2 ;  /* 0x0000000313127211 */ /* 0x000fe200010f1410 */
[----:B------:R-:W-:-:S04]  /*03a0*/  IMAD.X R3, RZ, RZ, R5, P1 ;  /* 0x000000ffff037224 */ /* 0x000fc800008e0605 */
[----:B------:R-:W-:-:S07]  /*03b0*/  IMAD.X R18, RZ, RZ, R18, P3 ;  /* 0x000000ffff127224 */ /* 0x000fce00018e0612 */
.L_x_12:
[----:B------:R-:W-:Y:S02]  /*03c0*/  IMAD.MOV.U32 R2, RZ, RZ, R6 ;  /* 0x000000ffff027224 */ /* 0x000fe400078e0006 */
[----:B------:R-:W-:Y:S02]  /*03d0*/  IMAD.MOV.U32 R4, RZ, RZ, R7 ;  /* 0x000000ffff047224 */ /* 0x000fe400078e0007 */
[----:B------:R-:W-:Y:S01]  /*03e0*/  IMAD.MOV.U32 R5, RZ, RZ, R18 ;  /* 0x000000ffff057224 */ /* 0x000fe200078e0012 */
[----:B------:R-:W2:Y:S04]  /*03f0*/  LDG.E.CONSTANT R22, desc[UR10][R2.64+-0x10] ;  /* 0xfffff00a02167981 */ /* 0x000ea8000c1e9900 */
[----:B------:R-:W2:Y:S04]  /*0400*/  LDG.E.CONSTANT R23, desc[UR10][R4.64+-0x10] ;  /* 0xfffff00a04177981 */ /* 0x000ea8000c1e9900 */
[----:B------:R-:W3:Y:S04]  /*0410*/  LDG.E.CONSTANT R24, desc[UR10][R2.64+-0xc] ;  /* 0xfffff40a02187981 */ /* 0x000ee8000c1e9900 */
[----:B------:R-:W3:Y:S04]  /*0420*/  LDG.E.CONSTANT R25, desc[UR10][R4.64+-0xc] ;  /* 0xfffff40a04197981 */ /* 0x000ee8000c1e9900 */
[----:B------:R-:W4:Y:S04]  /*0430*/  LDG.E.CONSTANT R20, desc[UR10][R2.64+-0x8] ;  /* 0xfffff80a02147981 */ /* 0x000f28000c1e9900 */
[----:B------:R-:W4:Y:S04]  /*0440*/  LDG.E.CONSTANT R21, desc[UR10][R4.64+-0x8] ;  /* 0xfffff80a04157981 */ /* 0x000f28000c1e9900 */
[----:B------:R-:W5:Y:S04]  /*0450*/  LDG.E.CONSTANT R7, desc[UR10][R2.64+-0x4] ;  /* 0xfffffc0a02077981 */ /* 0x000f68000c1e9900 */
[----:B------:R-:W5:Y:S04]  /*0460*/  LDG.E.CONSTANT R6, desc[UR10][R4.64+-0x4] ;  /* 0xfffffc0a04067981 */ /* 0x000f68000c1e9900 */
[----:B------:R-:W5:Y:S04]  /*0470*/  LDG.E.CONSTANT R9, desc[UR10][R2.64] ;  /* 0x0000000a02097981 */ /* 0x000f68000c1e9900 */
[----:B------:R-:W5:Y:S01]  /*0480*/  LDG.E.CONSTANT R18, desc[UR10][R4.64] ;  /* 0x0000000a04127981 */ /* 0x000f62000c1e9900 */
[----:B--2---:R-:W-:-:S03]  /*0490*/  FFMA R23, R22, R23, R17 ;  /* 0x0000001716177223 */ /* 0x004fc60000000011 */
[----:B------:R-:W2:Y:S04]  /*04a0*/  LDG.E.CONSTANT R17, desc[UR10][R2.64+0x4] ;  /* 0x0000040a02117981 */ /* 0x000ea8000c1e9900 */
[----:B------:R-:W2:Y:S01]  /*04b0*/  LDG.E.CONSTANT R22, desc[UR10][R4.64+0x4] ;  /* 0x0000040a04167981 */ /* 0x000ea2000c1e9900 */
[----:B---3--:R-:W-:-:S03]  /*04c0*/  FFMA R25, R24, R25, R23 ;  /* 0x0000001918197223 */ /* 0x008fc60000000017 */
[----:B------:R-:W3:Y:S04]  /*04d0*/  LDG.E.CONSTANT R24, desc[UR10][R2.64+0x8] ;  /* 0x0000080a02187981 */ /* 0x000ee8000c1e9900 */
[----:B------:R-:W3:Y:S01]  /*04e0*/  LDG.E.CONSTANT R23, desc[UR10][R4.64+0x8] ;  /* 0x0000080a04177981 */ /* 0x000ee2000c1e9900 */
[----:B----4-:R-:W-:-:S03]  /*04f0*/  FFMA R26, R20, R21, R25 ;  /* 0x00000015141a7223 */ /* 0x010fc60000000019 */
[----:B------:R0:W4:Y:S04]  /*0500*/  LDG.E.CONSTANT R20, desc[UR10][R2.64+0xc] ;  /* 0x00000c0a02147981 */ /* 0x000128000c1e9900 */
[----:B------:R-:W4:Y:S01]  /*0510*/  LDG.E.CONSTANT R21, desc[UR10][R4.64+0xc] ;  /* 0x00000c0a04157981 */ /* 0x000f22000c1e9900 */
[----:B------:R-:W-:Y:S01]  /*0520*/  UIADD3 UR6, UPT, UPT, UR6, 0x8, URZ ;  /* 0x0000000806067890 */ /* 0x000fe2000fffe0ff */
[----:B-----5:R-:W-:Y:S01]  /*0530*/  FFMA R6, R7, R6, R26 ;  /* 0x0000000607067223 */ /* 0x020fe2000000001a */
[----:B------:R-:W-:Y:S02]  /*0540*/  IADD3 R7, P1, PT, R4, 0x20, RZ ;  /* 0x0000002004077810 */ /* 0x000fe40007f3e0ff */
[----:B------:R-:W-:Y:S01]  /*0550*/  UISETP.NE.AND UP0, UPT, UR6, URZ, UPT ;  /* 0x000000ff0600728c */ /* 0x000fe2000bf05270 */
[----:B------:R-:W-:-:S02]  /*0560*/  FFMA R6, R9, R18, R6 ;  /* 0x0000001209067223 */ /* 0x000fc40000000006 */
[----:B------:R-:W-:Y:S02]  /*0570*/  IMAD.X R18, RZ, RZ, R5, P1 ;  /* 0x000000ffff127224 */ /* 0x000fe400008e0605 */
[----:B--2---:R-:W-:Y:S01]  /*0580*/  FFMA R17, R17, R22, R6 ;  /* 0x0000001611117223 */ /* 0x004fe20000000006 */
[----:B------:R-:W-:-:S05]  /*0590*/  IADD3 R6, P0, PT, R2, 0x20, RZ ;  /* 0x0000002002067810 */ /* 0x000fca0007f1e0ff */
[----:B0-----:R-:W-:Y:S02]  /*05a0*/  IMAD.X R3, RZ, RZ, R3, P0 ;  /* 0x000000ffff037224 */ /* 0x001fe400000e0603 */
[----:B---3--:R-:W-:-:S04]  /*05b0*/  FFMA R17, R24, R23, R17 ;  /* 0x0000001718117223 */ /* 0x008fc80000000011 */
[----:B----4-:R-:W-:Y:S01]  /*05c0*/  FFMA R17, R20, R21, R17 ;  /* 0x0000001514117223 */ /* 0x010fe20000000011 */
[----:B------:R-:W-:Y:S06]  /*05d0*/  BRA.U UP0, `(.L_x_12) ;  /* 0xfffffffd00787547 */ /* 0x000fec000b83ffff */
[----:B------:R-:W-:-:S07]  /*05e0*/  IMAD.U32 R18, RZ, RZ, UR8 ;  /* 0x00000008ff127e24 */ /* 0x000fce000f8e00ff */
.L_x_11:
[----:B------:R-:W-:-:S09]  /*05f0*/  UISETP.NE.AND UP0, UPT, UR5, URZ, UPT ;  /* 0x000000ff0500728c */ /* 0x000fd2000bf05270 */
[----:B------:R-:W-:Y:S05]  /*0600*/  BRA.U !UP0, `(.L_x_13) ;  /* 0x0000000108f07547 */ /* 0x000fea000b800000 */
[----:B------:R-:W-:Y:S01]  /*0610*/  UIADD3 UR6, UPT, UPT, UR5, -0x1, URZ ;  /* 0xffffffff05067890 */ /* 0x000fe2000fffe0ff */
[----:B------:R-:W-:-:S03]  /*0620*/  LOP3.LUT P0, R20, R8, 0x3, RZ, 0xc0, !PT ;  /* 0x0000000308147812 */ /* 0x000fc6000780c0ff */
[----:B------:R-:W-:-:S09]  /*0630*/  UISETP.GE.U32.AND UP0, UPT, UR6, 0x3, UPT ;  /* 0x000000030600788c */ /* 0x000fd2000bf06070 */
[----:B------:R-:W-:Y:S05]  /*0640*/  BRA.U !UP0, `(.L_x_14) ;  /* 0x00000001085c7547 */ /* 0x000fea000b800000 */
[----:B------:R-:W0:Y:S01]  /*0650*/  LDC.64 R2, c[0x0][0x380] ;  /* 0x0000e000ff027b82 */ /* 0x000e220000000a00 */
[C---:B------:R-:W-:Y:S02]  /*0660*/  IADD3 R9, P1, PT, R18.reuse, R12, RZ ;  /* 0x0000000c12097210 */ /* 0x040fe40007f3e0ff */
[----:B------:R-:W-:-:S03]  /*0670*/  IADD3 R6, P2, PT, R18, R19, RZ ;  /* 0x0000001312067210 */ /* 0x000fc60007f5e0ff */
[----:B------:R-:W-:Y:S02]  /*0680*/  IMAD.X R22, RZ, RZ, R15, P1 ;  /* 0x000000ffff167224 */ /* 0x000fe400008e060f */
[----:B------:R-:W1:Y:S01]  /*0690*/  LDC.64 R4, c[0x0][0x388] ;  /* 0x0000e200ff047b82 */ /* 0x000e620000000a00 */
[----:B------:R-:W-:Y:S01]  /*06a0*/  IMAD.X R7, RZ, RZ, R16, P2 ;  /* 0x000000ffff077224 */ /* 0x000fe200010e0610 */
[----:B0-----:R-:W-:-:S04]  /*06b0*/  LEA R2, P1, R9, R2, 0x2 ;  /* 0x0000000209027211 */ /* 0x001fc800078210ff */
[----:B------:R-:W-:Y:S02]  /*06c0*/  LEA.HI.X R3, R9, R3, R22, 0x2, P1 ;  /* 0x0000000309037211 */ /* 0x000fe400008f1416 */
[----:B-1----:R-:W-:-:S03]  /*06d0*/  LEA R4, P2, R6, R4, 0x2 ;  /* 0x0000000406047211 */ /* 0x002fc600078410ff */
[----:B------:R-:W2:Y:S01]  /*06e0*/  LDG.E.CONSTANT R9, desc[UR10][R2.64+0x4] ;  /* 0x0000040a02097981 */ /* 0x000ea2000c1e9900 */
[----:B------:R-:W-:-:S03]  /*06f0*/  LEA.HI.X R5, R6, R5, R7, 0x2, P2 ;  /* 0x0000000506057211 */ /* 0x000fc600010f1407 */
[----:B------:R-:W3:Y:S04]  /*0700*/  LDG.E.CONSTANT R23, desc[UR10][R2.64+0x8] ;  /* 0x0000080a02177981 */ /* 0x000ee8000c1e9900 */
[----:B------:R-:W4:Y:S04]  /*0710*/  LDG.E.CONSTANT R6, desc[UR10][R2.64] ;  /* 0x0000000a02067981 */ /* 0x000f28000c1e9900 */
[----:B------:R-:W4:Y:S04]  /*0720*/  LDG.E.CONSTANT R7, desc[UR10][R4.64] ;  /* 0x0000000a04077981 */ /* 0x000f28000c1e9900 */
[----:B------:R-:W2:Y:S04]  /*0730*/  LDG.E.CONSTANT R21, desc[UR10][R4.64+0x4] ;  /* 0x0000040a04157981 */ /* 0x000ea8000c1e9900 */
[----:B------:R-:W3:Y:S04]  /*0740*/  LDG.E.CONSTANT R22, desc[UR10][R4.64+0x8] ;  /* 0x0000080a04167981 */ /* 0x000ee8000c1e9900 */
[----:B------:R-:W5:Y:S04]  /*0750*/  LDG.E.CONSTANT R25, desc[UR10][R2.64+0xc] ;  /* 0x00000c0a02197981 */ /* 0x000f68000c1e9900 */
[----:B------:R-:W5:Y:S01]  /*0760*/  LDG.E.CONSTANT R24, desc[UR10][R4.64+0xc] ;  /* 0x00000c0a04187981 */ /* 0x000f62000c1e9900 */
[----:B------:R-:W-:-:S02]  /*0770*/  VIADD R18, R18, 0x4 ;  /* 0x0000000412127836 */ /* 0x000fc40000000000 */
[----:B----4-:R-:W-:-:S04]  /*0780*/  FFMA R6, R6, R7, R17 ;  /* 0x0000000706067223 */ /* 0x010fc80000000011 */
[----:B--2---:R-:W-:-:S04]  /*0790*/  FFMA R6, R9, R21, R6 ;  /* 0x0000001509067223 */ /* 0x004fc80000000006 */
[----:B---3--:R-:W-:-:S04]  /*07a0*/  FFMA R6, R23, R22, R6 ;  /* 0x0000001617067223 */ /* 0x008fc80000000006 */
[----:B-----5:R-:W-:-:S07]  /*07b0*/  FFMA R17, R25, R24, R6 ;  /* 0x0000001819117223 */ /* 0x020fce0000000006 */
.L_x_14:
[----:B------:R-:W-:Y:S05]  /*07c0*/  @!P0 BRA `(.L_x_13) ;  /* 0x0000000000808947 */ /* 0x000fea0003800000 */
[----:B------:R-:W0:Y:S01]  /*07d0*/  LDC.64 R2, c[0x0][0x380] ;  /* 0x0000e000ff027b82 */ /* 0x000e220000000a00 */
[----:B------:R-:W-:Y:S02]  /*07e0*/  ISETP.NE.AND P1, PT, R20, 0x1, PT ;  /* 0x000000011400780c */ /* 0x000fe40003f25270 */
[----:B------:R-:W-:-:S05]  /*07f0*/  LOP3.LUT P0, RZ, R8, 0x1, RZ, 0xc0, !PT ;  /* 0x0000000108ff7812 */ /* 0x000fca000780c0ff */
[----:B------:R-:W1:Y:S06]  /*0800*/  LDC.64 R4, c[0x0][0x388] ;  /* 0x0000e200ff047b82 */ /* 0x000e6c0000000a00 */
[C---:B------:R-:W-:Y:S02]  /*0810*/  @P1 IADD3 R23, P2, PT, R18.reuse, R12, RZ ;  /* 0x0000000c12171210 */ /* 0x040fe40007f5e0ff */
[----:B------:R-:W2:Y:S01]  /*0820*/  LDC.64 R6, c[0x0][0x380] ;  /* 0x0000e000ff067b82 */ /* 0x000ea20000000a00 */
[C---:B------:R-:W-:Y:S01]  /*0830*/  @P1 IADD3 R21, P3, PT, R18.reuse, R19, RZ ;  /* 0x0000001312151210 */ /* 0x040fe20007f7e0ff */
[----:B------:R-:W-:-:S02]  /*0840*/  @P1 VIADD R18, R18, 0x2 ;  /* 0x0000000212121836 */ /* 0x000fc40000000000 */
[--C-:B------:R-:W-:Y:S02]  /*0850*/  @P1 IMAD.X R20, RZ, RZ, R15.reuse, P2 ;  /* 0x000000ffff141224 */ /* 0x100fe400010e060f */
[--C-:B------:R-:W-:Y:S01]  /*0860*/  @P1 IMAD.X R22, RZ, RZ, R16.reuse, P3 ;  /* 0x000000ffff161224 */ /* 0x100fe200018e0610 */
[C---:B------:R-:W-:Y:S01]  /*0870*/  @P0 IADD3 R19, P2, PT, R18.reuse, R19, RZ ;  /* 0x0000001312130210 */ /* 0x040fe20007f5e0ff */
[----:B------:R-:W3:Y:S01]  /*0880*/  LDC.64 R8, c[0x0][0x388] ;  /* 0x0000e200ff087b82 */ /* 0x000ee20000000a00 */
[----:B------:R-:W-:Y:S02]  /*0890*/  @P0 IADD3 R18, P5, PT, R18, R12, RZ ;  /* 0x0000000c12120210 */ /* 0x000fe40007fbe0ff */
[C---:B0-----:R-:W-:Y:S01]  /*08a0*/  @P1 LEA R2, P4, R23.reuse, R2, 0x2 ;  /* 0x0000000217021211 */ /* 0x041fe200078810ff */
[----:B------:R-:W-:Y:S02]  /*08b0*/  @P0 IMAD.X R16, RZ, RZ, R16, P2 ;  /* 0x000000ffff100224 */ /* 0x000fe400010e0610 */
[----:B------:R-:W-:Y:S01]  /*08c0*/  @P0 IMAD.X R24, RZ, RZ, R15, P5 ;  /* 0x000000ffff180224 */ /* 0x000fe200028e060f */
[----:B------:R-:W-:-:S02]  /*08d0*/  @P1 LEA.HI.X R3, R23, R3, R20, 0x2, P4 ;  /* 0x0000000317031211 */ /* 0x000fc400020f1414 */
[----:B-1----:R-:W-:-:S04]  /*08e0*/  @P1 LEA R4, P3, R21, R4, 0x2 ;  /* 0x0000000415041211 */ /* 0x002fc800078610ff */
[----:B------:R-:W-:Y:S02]  /*08f0*/  @P1 LEA.HI.X R5, R21, R5, R22, 0x2, P3 ;  /* 0x0000000515051211 */ /* 0x000fe400018f1416 */
[----:B--2---:R-:W-:-:S03]  /*0900*/  @P0 LEA R6, P5, R18, R6, 0x2 ;  /* 0x0000000612060211 */ /* 0x004fc600078a10ff */
[----:B------:R-:W2:Y:S01]  /*0910*/  @P1 LDG.E.CONSTANT R20, desc[UR10][R4.64] ;  /* 0x0000000a04141981 */ /* 0x000ea2000c1e9900 */
[----:B------:R-:W-:-:S03]  /*0920*/  @P0 LEA.HI.X R7, R18, R7, R24, 0x2, P5 ;  /* 0x0000000712070211 */ /* 0x000fc600028f1418 */
[----:B------:R-:W2:Y:S01]  /*0930*/  @P1 LDG.E.CONSTANT R18, desc[UR10][R2.64] ;  /* 0x0000000a02121981 */ /* 0x000ea2000c1e9900 */
[----:B---3--:R-:W-:-:S03]  /*0940*/  @P0 LEA R8, P2, R19, R8, 0x2 ;  /* 0x0000000813080211 */ /* 0x008fc600078410ff */
[----:B------:R-:W3:Y:S01]  /*0950*/  @P0 LDG.E.CONSTANT R6, desc[UR10][R6.64] ;  /* 0x0000000a06060981 */ /* 0x000ee2000c1e9900 */
[----:B------:R-:W-:-:S03]  /*0960*/  @P0 LEA.HI.X R9, R19, R9, R16, 0x2, P2 ;  /* 0x0000000913090211 */ /* 0x000fc600010f1410 */
[----:B------:R-:W4:Y:S04]  /*0970*/  @P1 LDG.E.CONSTANT R19, desc[UR10][R2.64+0x4] ;  /* 0x0000040a02131981 */ /* 0x000f28000c1e9900 */
[----:B------:R-:W4:Y:S04]  /*0980*/  @P1 LDG.E.CONSTANT R16, desc[UR10][R4.64+0x4] ;  /* 0x0000040a04101981 */ /* 0x000f28000c1e9900 */
[----:B------:R-:W3:Y:S01]  /*0990*/  @P0 LDG.E.CONSTANT R8, desc[UR10][R8.64] ;  /* 0x0000000a08080981 */ /* 0x000ee2000c1e9900 */
[----:B--2---:R-:W-:-:S04]  /*09a0*/  @P1 FFMA R18, R18, R20, R17 ;  /* 0x0000001412121223 */ /* 0x004fc80000000011 */
[----:B----4-:R-:W-:-:S04]  /*09b0*/  @P1 FFMA R17, R19, R16, R18 ;  /* 0x0000001013111223 */ /* 0x010fc80000000012 */
[----:B---3--:R-:W-:-:S07]  /*09c0*/  @P0 FFMA R17, R6, R8, R17 ;  /* 0x0000000806110223 */ /* 0x008fce0000000011 */
.L_x_13:
[----:B------:R-:W0:Y:S01]  /*09d0*/  LDC R5, c[0x0][0x3a0] ;  /* 0x0000e800ff057b82 */ /* 0x000e220000000800 */
[----:B------:R-:W1:Y:S01]  /*09e0*/  LDCU.64 UR12, c[0x0][0x390] ;  /* 0x00007200ff0c77ac */ /* 0x000e620008000a00 */
[----:B------:R-:W-:Y:S01]  /*09f0*/  IADD3 R3, P0, PT, R11, UR4, RZ ;  /* 0x000000040b037c10 */ /* 0x000fe2000ff1e0ff */
[----:B------:R-:W-:Y:S01]  /*0a00*/  FMUL R17, R17, R10 ;  /* 0x0000000a11117220 */ /* 0x000fe20000400000 */
[----:B------:R-:W-:-:S03]  /*0a10*/  UIADD3 UR4, UPT, UPT, UR4, 0x1, URZ ;  /* 0x0000000104047890 */ /* 0x000fc6000fffe0ff */
[----:B------:R-:W-:Y:S01]  /*0a20*/  IMAD.X R4, RZ, RZ, R14, P0 ;  /* 0x000000ffff047224 */ /* 0x000fe200000e060e */
[----:B-1----:R-:W-:-:S04]  /*0a30*/  LEA R2, P0, R3, UR12, 0x2 ;  /* 0x0000000c03027c11 */ /* 0x002fc8000f8010ff */
[----:B------:R-:W-:Y:S02]  /*0a40*/  LEA.HI.X R3, R3, UR13, R4, 0x2, P0 ;  /* 0x0000000d03037c11 */ /* 0x000fe400080f1404 */
[----:B0-----:R-:W-:-:S03]  /*0a50*/  ISETP.NE.AND P0, PT, R5, UR4, PT ;  /* 0x0000000405007c0c */ /* 0x001fc6000bf05270 */
[----:B------:R0:W-:Y:S10]  /*0a60*/  STG.E desc[UR10][R2.64], R17 ;  /* 0x0000001102007986 */ /* 0x0001f4000c10190a */
[----:B0-----:R-:W-:Y:S05]  /*0a70*/  @!P0 EXIT ;  /* 0x000000000000894d */ /* 0x001fea0003800000 */
[----:B------:R-:W-:Y:S05]  /*0a80*/  BRA `(.L_x_15) ;  /* 0xfffffff400fc7947 */ /* 0x000fea000383ffff */
.L_x_10:
[C---:B------:R-:W-:Y:S01]  /*0a90*/  ISETP.GE.U32.AND P0, PT, R2.reuse, 0x8, PT ;  /* 0x000000080200780c */ /* 0x040fe20003f06070 */
[----:B------:R-:W-:Y:S01]  /*0aa0*/  FMUL R7, RZ, R10 ;  /* 0x0000000aff077220 */ /* 0x000fe20000400000 */
[----:B------:R-:W-:Y:S01]  /*0ab0*/  LOP3.LUT R8, R2, 0x7, RZ, 0xc0, !PT ;  /* 0x0000000702087812 */ /* 0x000fe200078ec0ff */
[----:B------:R-:W-:-:S03]  /*0ac0*/  IMAD.MOV.U32 R0, RZ, RZ, RZ ;  /* 0x000000ffff007224 */ /* 0x000fc600078e00ff */
[----:B------:R-:W-:-:S07]  /*0ad0*/  ISETP.NE.AND P1, PT, R8, RZ, PT ;  /* 0x000000ff0800720c */ /* 0x000fce0003f25270 */
[----:B------:R-:W-:Y:S06]  /*0ae0*/  @!P0 BRA `(.L_x_16) ;  /* 0x0000000000488947 */ /* 0x000fec0003800000 */
[----:B------:R-:W-:Y:S01]  /*0af0*/  LOP3.LUT R0, R2, 0x7ffffff8, RZ, 0xc0, !PT ;  /* 0x7ffffff802007812 */ /* 0x000fe200078ec0ff */
[----:B------:R-:W0:Y:S01]  /*0b00*/  LDCU.64 UR6, c[0x0][0x390] ;  /* 0x00007200ff0677ac */ /* 0x000e220008000a00 */
[----:B------:R-:W-:-:S05]  /*0b10*/  UMOV UR4, URZ ;  /* 0x000000ff00047c82 */ /* 0x000fca0008000000 */
.L_x_17:
[----:B------:R-:W-:Y:S01]  /*0b20*/  IADD3 R3, P0, PT, R11, UR4, RZ ;  /* 0x000000040b037c10 */ /* 0x000fe2000ff1e0ff */
[----:B------:R-:W-:-:S04]  /*0b30*/  UIADD3 UR4, UPT, UPT, UR4, 0x8, URZ ;  /* 0x0000000804047890 */ /* 0x000fc8000fffe0ff */
[----:B------:R-:W-:Y:S01]  /*0b40*/  IMAD.X R6, RZ, RZ, R14, P0 ;  /* 0x000000ffff067224 */ /* 0x000fe200000e060e */
[----:B01----:R-:W-:-:S04]  /*0b50*/  LEA R4, P0, R3, UR6, 0x2 ;  /* 0x0000000603047c11 */ /* 0x003fc8000f8010ff */
[----:B------:R-:W-:Y:S02]  /*0b60*/  LEA.HI.X R5, R3, UR7, R6, 0x2, P0 ;  /* 0x0000000703057c11 */ /* 0x000fe400080f1406 */
[----:B------:R-:W-:-:S03]  /*0b70*/  ISETP.NE.AND P0, PT, R0, UR4, PT ;  /* 0x0000000400007c0c */ /* 0x000fc6000bf05270 */
[----:B------:R1:W-:Y:S04]  /*0b80*/  STG.E desc[UR10][R4.64], R7 ;  /* 0x0000000704007986 */ /* 0x0003e8000c10190a */
[----:B------:R1:W-:Y:S04]  /*0b90*/  STG.E desc[UR10][R4.64+0x4], R7 ;  /* 0x0000040704007986 */ /* 0x0003e8000c10190a */
[----:B------:R1:W-:Y:S04]  /*0ba0*/  STG.E desc[UR10][R4.64+0x8], R7 ;  /* 0x0000080704007986 */ /* 0x0003e8000c10190a */
[----:B------:R1:W-:Y:S04]  /*0bb0*/  STG.E desc[UR10][R4.64+0xc], R7 ;  /* 0x00000c0704007986 */ /* 0x0003e8000c10190a */
[----:B------:R1:W-:Y:S04]  /*0bc0*/  STG.E desc[UR10][R4.64+0x10], R7 ;  /* 0x0000100704007986 */ /* 0x0003e8000c10190a */
[----:B------:R1:W-:Y:S04]  /*0bd0*/  STG.E desc[UR10][R4.64+0x14], R7 ;  /* 0x0000140704007986 */ /* 0x0003e8000c10190a */
[----:B------:R1:W-:Y:S04]  /*0be0*/  STG.E desc[UR10][R4.64+0x18], R7 ;  /* 0x0000180704007986 */ /* 0x0003e8000c10190a */
[----:B------:R1:W-:Y:S01]  /*0bf0*/  STG.E desc[UR10][R4.64+0x1c], R7 ;  /* 0x00001c0704007986 */ /* 0x0003e2000c10190a */
[----:B------:R-:W-:Y:S05]  /*0c00*/  @P0 BRA `(.L_x_17) ;  /* 0xfffffffc00c40947 */ /* 0x000fea000383ffff */
.L_x_16:
[----:B------:R-:W-:Y:S05]  /*0c10*/  @!P1 EXIT ;  /* 0x000000000000994d */ /* 0x000fea0003800000 */
[----:B------:R-:W-:Y:S02]  /*0c20*/  ISETP.GE.U32.AND P0, PT, R8, 0x4, PT ;  /* 0x000000040800780c */ /* 0x000fe40003f06070 */
[----:B------:R-:W-:-:S04]  /*0c30*/  LOP3.LUT R9, R2, 0x3, RZ, 0xc0, !PT ;  /* 0x0000000302097812 */ /* 0x000fc800078ec0ff */
[----:B------:R-:W-:-:S07]  /*0c40*/  ISETP.NE.AND P1, PT, R9, RZ, PT ;  /* 0x000000ff0900720c */ /* 0x000fce0003f25270 */
[----:B------:R-:W-:Y:S06]  /*0c50*/  @!P0 BRA `(.L_x_18) ;  /* 0x0000000000288947 */ /* 0x000fec0003800000 */
[----:B------:R-:W1:Y:S01]  /*0c60*/  LDCU.64 UR4, c[0x0][0x390] ;  /* 0x00007200ff0477ac */ /* 0x000e620008000a00 */
[C---:B------:R-:W-:Y:S01]  /*0c70*/  IADD3 R3, P0, PT, R0.reuse, R11, RZ ;  /* 0x0000000b00037210 */ /* 0x040fe20007f1e0ff */
[----:B------:R-:W-:-:S04]  /*0c80*/  VIADD R0, R0, 0x4 ;  /* 0x0000000400007836 */ /* 0x000fc80000000000 */
[----:B------:R-:W-:Y:S01]  /*0c90*/  IMAD.X R6, RZ, RZ, R14, P0 ;  /* 0x000000ffff067224 */ /* 0x000fe200000e060e */
[----:B-1----:R-:W-:-:S04]  /*0ca0*/  LEA R4, P0, R3, UR4, 0x2 ;  /* 0x0000000403047c11 */ /* 0x002fc8000f8010ff */
[----:B------:R-:W-:-:S05]  /*0cb0*/  LEA.HI.X R5, R3, UR5, R6, 0x2, P0 ;  /* 0x0000000503057c11 */ /* 0x000fca00080f1406 */
[----:B------:R0:W-:Y:S04]  /*0cc0*/  STG.E desc[UR10][R4.64], R7 ;  /* 0x0000000704007986 */ /* 0x0001e8000c10190a */
[----:B------:R0:W-:Y:S04]  /*0cd0*/  STG.E desc[UR10][R4.64+0x4], R7 ;  /* 0x0000040704007986 */ /* 0x0001e8000c10190a */
[----:B------:R0:W-:Y:S04]  /*0ce0*/  STG.E desc[UR10][R4.64+0x8], R7 ;  /* 0x0000080704007986 */ /* 0x0001e8000c10190a */
[----:B------:R0:W-:Y:S02]  /*0cf0*/  STG.E desc[UR10][R4.64+0xc], R7 ;  /* 0x00000c0704007986 */ /* 0x0001e4000c10190a */
.L_x_18:
[----:B------:R-:W-:Y:S05]  /*0d00*/  @!P1 EXIT ;  /* 0x000000000000994d */ /* 0x000fea0003800000 */
[----:B------:R-:W-:Y:S02]  /*0d10*/  ISETP.NE.AND P0, PT, R9, 0x1, PT ;  /* 0x000000010900780c */ /* 0x000fe40003f05270 */
[----:B------:R-:W-:-:S04]  /*0d20*/  LOP3.LUT R2, R2, 0x1, RZ, 0xc0, !PT ;  /* 0x0000000102027812 */ /* 0x000fc800078ec0ff */
[----:B------:R-:W-:-:S07]  /*0d30*/  ISETP.NE.U32.AND P1, PT, R2, 0x1, PT ;  /* 0x000000010200780c */ /* 0x000fce0003f25070 */
[----:B------:R-:W-:Y:S06]  /*0d40*/  @!P0 BRA `(.L_x_19) ;  /* 0x0000000000208947 */ /* 0x000fec0003800000 */
[----:B------:R-:W2:Y:S01]  /*0d50*/  LDCU.64 UR4, c[0x0][0x390] ;  /* 0x00007200ff0477ac */ /* 0x000ea20008000a00 */
[C---:B------:R-:W-:Y:S01]  /*0d60*/  IADD3 R3, P0, PT, R0.reuse, R11, RZ ;  /* 0x0000000b00037210 */ /* 0x040fe20007f1e0ff */
[----:B------:R-:W-:-:S04]  /*0d70*/  VIADD R0, R0, 0x2 ;  /* 0x0000000200007836 */ /* 0x000fc80000000000 */
[----:B01----:R-:W-:Y:S01]  /*0d80*/  IMAD.X R4, RZ, RZ, R14, P0 ;  /* 0x000000ffff047224 */ /* 0x003fe200000e060e */
[----:B--2---:R-:W-:-:S04]  /*0d90*/  LEA R2, P0, R3, UR4, 0x2 ;  /* 0x0000000403027c11 */ /* 0x004fc8000f8010ff */
[----:B------:R-:W-:-:S05]  /*0da0*/  LEA.HI.X R3, R3, UR5, R4, 0x2, P0 ;  /* 0x0000000503037c11 */ /* 0x000fca00080f1404 */
[----:B------:R2:W-:Y:S04]  /*0db0*/  STG.E desc[UR10][R2.64], R7 ;  /* 0x0000000702007986 */ /* 0x0005e8000c10190a */
[----:B------:R2:W-:Y:S02]  /*0dc0*/  STG.E desc[UR10][R2.64+0x4], R7 ;  /* 0x0000040702007986 */ /* 0x0005e4000c10190a */
.L_x_19:
[----:B------:R-:W-:Y:S05]  /*0dd0*/  @P1 EXIT ;  /* 0x000000000000194d */ /* 0x000fea0003800000 */
[----:B------:R-:W3:Y:S01]  /*0de0*/  LDCU.64 UR4, c[0x0][0x390] ;  /* 0x00007200ff0477ac */ /* 0x000ee20008000a00 */
[----:B------:R-:W-:-:S05]  /*0df0*/  IADD3 R0, P0, PT, R0, R11, RZ ;  /* 0x0000000b00007210 */ /* 0x000fca0007f1e0ff */
[----:B--2---:R-:W-:Y:S01]  /*0e00*/  IMAD.X R3, RZ, RZ, R14, P0 ;  /* 0x000000ffff037224 */ /* 0x004fe200000e060e */
[----:B---3--:R-:W-:-:S04]  /*0e10*/  LEA R2, P0, R0, UR4, 0x2 ;  /* 0x0000000400027c11 */ /* 0x008fc8000f8010ff */
[----:B------:R-:W-:-:S05]  /*0e20*/  LEA.HI.X R3, R0, UR5, R3, 0x2, P0 ;  /* 0x0000000500037c11 */ /* 0x000fca00080f1403 */
[----:B------:R-:W-:Y:S01]  /*0e30*/  STG.E desc[UR10][R2.64], R7 ;  /* 0x0000000702007986 */ /* 0x000fe2000c10190a */
[----:B------:R-:W-:Y:S05]  /*0e40*/  EXIT ;  /* 0x000000000000794d */ /* 0x000fea0003800000 */
.L_x_20:
        /* <DEDUP_REMOVED lines=11> */
.L_x_77:


//--------------------- .text._Z22ml_matmul_tiled_kernelPKfS0_Pfiii --------------------------
	.section	.text._Z22ml_matmul_tiled_kernelPKfS0_Pfiii,"ax",@progbits
	.align	128
        .global         _Z22ml_matmul_tiled_kernelPKfS0_Pfiii
        .type           _Z22ml_matmul_tiled_kernelPKfS0_Pfiii,@function
        .size           _Z22ml_matmul_tiled_kernelPKfS0_Pfiii,(.L_x_78 - _Z22ml_matmul_tiled_kernelPKfS0_Pfiii)
        .other          _Z22ml_matmul_tiled_kernelPKfS0_Pfiii,@"STO_CUDA_ENTRY STV_DEFAULT"
_Z22ml_matmul_tiled_kernelPKfS0_Pfiii:
.text._Z22ml_matmul_tiled_kernelPKfS0_Pfiii:
[----:B------:R-:W-:Y:S01]  /*0000*/  LDC R1, c[0x0][0x37c] ;  /* 0x0000df00ff017b82 */ /* 0x000fe20000000800 */
[----:B------:R-:W0:Y:S01]  /*0010*/  S2R R0, SR_CTAID.Y ;  /* 0x0000000000007919 */ /* 0x000e220000002600 */
[----:B------:R-:W1:Y:S01]  /*0020*/  LDCU UR7, c[0x0][0x39c] ;  /* 0x00007380ff0777ac */ /* 0x000e620008000800 */
[----:B------:R-:W-:Y:S01]  /*0030*/  HFMA2 R27, -RZ, RZ, 0, 0 ;  /* 0x00000000ff1b7431 */ /* 0x000fe200000001ff */
[----:B------:R-:W0:Y:S01]  /*0040*/  S2R R13, SR_TID.Y ;  /* 0x00000000000d7919 */ /* 0x000e220000002200 */
[----:B------:R-:W2:Y:S01]  /*0050*/  LDCU.64 UR10, c[0x0][0x358] ;  /* 0x00006b00ff0a77ac */ /* 0x000ea20008000a00 */
[----:B------:R-:W3:Y:S01]  /*0060*/  S2R R4, SR_CTAID.X ;  /* 0x0000000000047919 */ /* 0x000ee20000002500 */
[----:B------:R-:W3:Y:S01]  /*0070*/  S2R R14, SR_TID.X ;  /* 0x00000000000e7919 */ /* 0x000ee20000002100 */
[----:B-1----:R-:W-:Y:S01]  /*0080*/  UISETP.GE.AND UP0, UPT, UR7, 0x1, UPT ;  /* 0x000000010700788c */ /* 0x002fe2000bf06270 */
[----:B0-----:R-:W-:Y:S02]  /*0090*/  LEA R0, R0, R13, 0x4 ;  /* 0x0000000d00007211 */ /* 0x001fe400078e20ff */
[----:B---3--:R-:W-:-:S06]  /*00a0*/  LEA R3, R4, R14, 0x4 ;  /* 0x0000000e04037211 */ /* 0x008fcc00078e20ff */
[----:B--2---:R-:W-:Y:S05]  /*00b0*/  BRA.U !UP0, `(.L_x_21) ;  /* 0x0000000d084c7547 */ /* 0x004fea000b800000 */
[----:B------:R-:W0:Y:S01]  /*00c0*/  S2UR UR6, SR_CgaCtaId ;  /* 0x00000000000679c3 */ /* 0x000e220000008800 */
[----:B------:R-:W-:Y:S01]  /*00d0*/  UMOV UR4, 0x400 ;  /* 0x0000040000047882 */ /* 0x000fe20000000000 */
[----:B------:R-:W-:Y:S02]  /*00e0*/  UISETP.GE.U32.AND UP0, UPT, UR7, 0x11, UPT ;  /* 0x000000110700788c */ /* 0x000fe4000bf06070 */
[----:B------:R-:W-:Y:S01]  /*00f0*/  IMAD R25, R0, UR7, RZ ;  /* 0x0000000700197c24 */ /* 0x000fe2000f8e02ff */
[----:B------:R-:W-:Y:S01]  /*0100*/  UIADD3 UR5, UPT, UPT, UR4, 0x400, URZ ;  /* 0x0000040004057890 */ /* 0x000fe2000fffe0ff */
[----:B------:R-:W-:Y:S01]  /*0110*/  MOV R27, RZ ;  /* 0x000000ff001b7202 */ /* 0x000fe20000000f00 */
[----:B------:R-:W-:Y:S02]  /*0120*/  UIADD3 UR8, UPT, UPT, UR7, 0xf, URZ ;  /* 0x0000000f07087890 */ /* 0x000fe4000fffe0ff */
[----:B0-----:R-:W-:Y:S02]  /*0130*/  ULEA UR5, UR6, UR5, 0x18 ;  /* 0x0000000506057291 */ /* 0x001fe4000f8ec0ff */
[----:B------:R-:W-:-:S04]  /*0140*/  ULEA UR4, UR6, UR4, 0x18 ;  /* 0x0000000406047291 */ /* 0x000fc8000f8ec0ff */
[----:B------:R-:W-:Y:S02]  /*0150*/  LEA R2, R14, UR5, 0x2 ;  /* 0x000000050e027c11 */ /* 0x000fe4000f8e10ff */
[C---:B------:R-:W-:Y:S01]  /*0160*/  LEA R16, R13.reuse, UR4, 0x6 ;  /* 0x000000040d107c11 */ /* 0x040fe2000f8e30ff */
[----:B------:R-:W-:Y:S01]  /*0170*/  UMOV UR4, URZ ;  /* 0x000000ff00047c82 */ /* 0x000fe20008000000 */
[----:B------:R-:W-:Y:S01]  /*0180*/  LEA R20, R13, R2, 0x6 ;  /* 0x000000020d147211 */ /* 0x000fe200078e30ff */
[----:B------:R-:W-:Y:S06]  /*0190*/  BRA.U !UP0, `(.L_x_22) ;  /* 0x0000000908207547 */ /* 0x000fec000b800000 */
[----:B------:R-:W0:Y:S01]  /*01a0*/  LDCU UR5, c[0x0][0x3a0] ;  /* 0x00007400ff0577ac */ /* 0x000e220008000800 */
[----:B------:R-:W1:Y:S01]  /*01b0*/  LDC R12, c[0x0][0x3a0] ;  /* 0x0000e800ff0c7b82 */ /* 0x000e620000000800 */
[----:B------:R-:W-:Y:S01]  /*01c0*/  IADD3 R5, PT, PT, R13, 0x10, RZ ;  /* 0x000000100d057810 */ /* 0x000fe20007ffe0ff */
[----:B------:R-:W-:Y:S01]  /*01d0*/  HFMA2 R18, -RZ, RZ, 0, 9.5367431640625e-07 ;  /* 0x00000010ff127431 */ /* 0x000fe200000001ff */
[----:B------:R-:W2:Y:S01]  /*01e0*/  LDCU UR6, c[0x0][0x398] ;  /* 0x00007300ff0677ac */ /* 0x000ea20008000800 */
[-C--:B------:R-:W-:Y:S02]  /*01f0*/  IADD3 R19, PT, PT, R25, R14.reuse, RZ ;  /* 0x0000000e19137210 */ /* 0x080fe40007ffe0ff */
[----:B------:R-:W-:Y:S01]  /*0200*/  MOV R27, RZ ;  /* 0x000000ff001b7202 */ /* 0x000fe20000000f00 */
[----:B------:R-:W-:Y:S01]  /*0210*/  USHF.R.U32.HI UR4, URZ, 0x4, UR8 ;  /* 0x00000004ff047899 */ /* 0x000fe20008011608 */
[----:B------:R-:W-:Y:S01]  /*0220*/  MOV R17, R14 ;  /* 0x0000000e00117202 */ /* 0x000fe20000000f00 */
[----:B------:R-:W3:Y:S01]  /*0230*/  LDCU UR7, c[0x0][0x39c] ;  /* 0x00007380ff0777ac */ /* 0x000ee20008000800 */
[----:B------:R-:W-:Y:S01]  /*0240*/  MOV R15, R13 ;  /* 0x0000000d000f7202 */ /* 0x000fe20000000f00 */
[----:B------:R-:W-:Y:S01]  /*0250*/  ULOP3.LUT UR4, UR4, 0x7fffffe, URZ, 0xc0, !UPT ;  /* 0x07fffffe04047892 */ /* 0x000fe2000f8ec0ff */
[----:B0-----:R-:W-:-:S03]  /*0260*/  IMAD R5, R5, UR5, R14 ;  /* 0x0000000505057c24 */ /* 0x001fc6000f8e020e */
[----:B------:R-:W-:Y:S01]  /*0270*/  UIADD3 UR4, UPT, UPT, -UR4, URZ, URZ ;  /* 0x000000ff04047290 */ /* 0x000fe2000fffe1ff */
[----:B------:R-:W-:Y:S01]  /*0280*/  IMAD R21, R13, UR5, R14 ;  /* 0x000000050d157c24 */ /* 0x000fe2000f8e020e */
[----:B--2---:R-:W-:Y:S02]  /*0290*/  ISETP.GE.AND P1, PT, R0, UR6, PT ;  /* 0x0000000600007c0c */ /* 0x004fe4000bf26270 */
[C---:B------:R-:W-:Y:S02]  /*02a0*/  LEA R23, R4.reuse, R5, 0x4 ;  /* 0x0000000504177211 */ /* 0x040fe400078e20ff */
[----:B------:R-:W-:-:S09]  /*02b0*/  LEA R21, R4, R21, 0x4 ;  /* 0x0000001504157211 */ /* 0x000fd200078e20ff */
.L_x_23:
[----:B-1----:R-:W-:Y:S02]  /*02c0*/  ISETP.GE.AND P0, PT, R3, R12, PT ;  /* 0x0000000c0300720c */ /* 0x002fe40003f06270 */
[----:B---3--:R-:W-:Y:S02]  /*02d0*/  ISETP.GE.OR P2, PT, R17, UR7, P1 ;  /* 0x0000000711007c0c */ /* 0x008fe40008f46670 */
[----:B------:R-:W-:Y:S02]  /*02e0*/  ISETP.GE.OR P3, PT, R15, UR7, P0 ;  /* 0x000000070f007c0c */ /* 0x000fe40008766670 */
[----:B------:R-:W-:Y:S02]  /*02f0*/  MOV R26, RZ ;  /* 0x000000ff001a7202 */ /* 0x000fe40000000f00 */
[----:B------:R-:W-:-:S07]  /*0300*/  MOV R28, RZ ;  /* 0x000000ff001c7202 */ /* 0x000fce0000000f00 */
[----:B------:R-:W0:Y:S08]  /*0310*/  @!P2 LDC.64 R6, c[0x0][0x380] ;  /* 0x0000e000ff06ab82 */ /* 0x000e300000000a00 */
[----:B------:R-:W1:Y:S01]  /*0320*/  @!P3 LDC.64 R4, c[0x0][0x388] ;  /* 0x0000e200ff04bb82 */ /* 0x000e620000000a00 */
[----:B0-----:R-:W-:-:S05]  /*0330*/  @!P2 IMAD.WIDE.U32 R8, R19, 0x4, R6 ;  /* 0x000000041308a825 */ /* 0x001fca00078e0006 */
[----:B------:R-:W2:Y:S01]  /*0340*/  @!P2 LDG.E.CONSTANT R26, desc[UR10][R8.64] ;  /* 0x0000000a081aa981 */ /* 0x000ea2000c1e9900 */
[----:B-1----:R-:W-:-:S05]  /*0350*/  @!P3 IMAD.WIDE R10, R21, 0x4, R4 ;  /* 0x00000004150ab825 */ /* 0x002fca00078e0204 */
[----:B------:R0:W3:Y:S01]  /*0360*/  @!P3 LDG.E.CONSTANT R28, desc[UR10][R10.64] ;  /* 0x0000000a0a1cb981 */ /* 0x0000e2000c1e9900 */
[----:B------:R-:W-:Y:S02]  /*0370*/  LEA R22, R14, R16, 0x2 ;  /* 0x000000100e167211 */ /* 0x000fe400078e10ff */
[----:B------:R-:W-:-:S04]  /*0380*/  IADD3 R24, PT, PT, R17, 0x10, RZ ;  /* 0x0000001011187810 */ /* 0x000fc80007ffe0ff */
[----:B------:R-:W-:Y:S02]  /*0390*/  ISETP.GE.OR P2, PT, R24, UR7, P1 ;  /* 0x0000000718007c0c */ /* 0x000fe40008f46670 */
[----:B0-----:R-:W-:-:S04]  /*03a0*/  IADD3 R10, PT, PT, R15, 0x10, RZ ;  /* 0x000000100f0a7810 */ /* 0x001fc80007ffe0ff */
[----:B------:R-:W-:Y:S01]  /*03b0*/  ISETP.GE.OR P0, PT, R10, UR7, P0 ;  /* 0x000000070a007c0c */ /* 0x000fe20008706670 */
[----:B--2---:R-:W-:Y:S04]  /*03c0*/  STS [R22], R26 ;  /* 0x0000001a16007388 */ /* 0x004fe80000000800 */
[----:B---3--:R-:W-:Y:S01]  /*03d0*/  STS [R20], R28 ;  /* 0x0000001c14007388 */ /* 0x008fe20000000800 */
[----:B------:R-:W-:Y:S06]  /*03e0*/  BAR.SYNC.DEFER_BLOCKING 0x0 ;  /* 0x0000000000007b1d */ /* 0x000fec0000010000 */
[----:B------:R-:W-:Y:S04]  /*03f0*/  LDS R8, [R2] ;  /* 0x0000000002087984 */ /* 0x000fe80000000800 */
[----:B------:R-:W0:Y:S04]  /*0400*/  LDS.128 R4, [R16] ;  /* 0x0000000010047984 */ /* 0x000e280000000c00 */
[----:B------:R-:W1:Y:S04]  /*0410*/  LDS R11, [R2+0x40] ;  /* 0x00004000020b7984 */ /* 0x000e680000000800 */
[----:B------:R-:W2:Y:S04]  /*0420*/  LDS R29, [R2+0x80] ;  /* 0x00008000021d7984 */ /* 0x000ea80000000800 */
[----:B------:R-:W3:Y:S04]  /*0430*/  LDS R24, [R2+0xc0] ;  /* 0x0000c00002187984 */ /* 0x000ee80000000800 */
[----:B------:R-:W-:Y:S01]  /*0440*/  LDS R26, [R2+0x100] ;  /* 0x00010000021a7984 */ /* 0x000fe20000000800 */
[----:B0-----:R-:W-:-:S02]  /*0450*/  FFMA R4, R4, R8, R27 ;  /* 0x0000000804047223 */ /* 0x001fc4000000001b */
[----:B------:R-:W0:Y:S02]  /*0460*/  @!P2 LDC.64 R8, c[0x0][0x380] ;  /* 0x0000e000ff08ab82 */ /* 0x000e240000000a00 */
[----:B-1----:R-:W-:Y:S01]  /*0470*/  FFMA R4, R11, R5, R4 ;  /* 0x000000050b047223 */ /* 0x002fe20000000004 */
[----:B------:R-:W-:-:S04]  /*0480*/  @!P2 IADD3 R5, PT, PT, R18, -0x10, RZ ;  /* 0xfffffff01205a810 */ /* 0x000fc80007ffe0ff */
[----:B------:R-:W-:-:S04]  /*0490*/  @!P2 IADD3 R5, P3, P4, R25, R5, R14 ;  /* 0x000000051905a210 */ /* 0x000fc80007c7e00e */
[----:B------:R-:W-:Y:S02]  /*04a0*/  @!P2 IADD3.X R10, PT, PT, RZ, RZ, RZ, P3, P4 ;  /* 0x000000ffff0aa210 */ /* 0x000fe40001fe84ff */
[----:B0-----:R-:W-:-:S04]  /*04b0*/  @!P2 LEA R8, P5, R5, R8, 0x2 ;  /* 0x000000080508a211 */ /* 0x001fc800078a10ff */
[----:B------:R-:W-:Y:S02]  /*04c0*/  @!P2 LEA.HI.X R9, R5, R9, R10, 0x2, P5 ;  /* 0x000000090509a211 */ /* 0x000fe400028f140a */
[----:B------:R-:W0:Y:S01]  /*04d0*/  @!P0 LDC.64 R10, c[0x0][0x388] ;  /* 0x0000e200ff0a8b82 */ /* 0x000e220000000a00 */
[----:B--2---:R-:W-:-:S04]  /*04e0*/  FFMA R29, R29, R6, R4 ;  /* 0x000000061d1d7223 */ /* 0x004fc80000000004 */
[----:B---3--:R-:W-:Y:S02]  /*04f0*/  FFMA R24, R24, R7, R29 ;  /* 0x0000000718187223 */ /* 0x008fe4000000001d */
[----:B------:R-:W1:Y:S01]  /*0500*/  LDS.128 R4, [R16+0x10] ;  /* 0x0000100010047984 */ /* 0x000e620000000c00 */
[----:B------:R-:W-:Y:S02]  /*0510*/  MOV R27, RZ ;  /* 0x000000ff001b7202 */ /* 0x000fe40000000f00 */
[----:B------:R-:W-:-:S04]  /*0520*/  MOV R29, RZ ;  /* 0x000000ff001d7202 */ /* 0x000fc80000000f00 */
[----:B------:R2:W3:Y:S01]  /*0530*/  @!P2 LDG.E.CONSTANT R27, desc[UR10][R8.64+0x40] ;  /* 0x0000400a081ba981 */ /* 0x0004e2000c1e9900 */
[----:B0-----:R-:W-:-:S03]  /*0540*/  @!P0 IMAD.WIDE R10, R23, 0x4, R10 ;  /* 0x00000004170a8825 */ /* 0x001fc600078e020a */
[----:B--2---:R-:W-:Y:S04]  /*0550*/  LDS R8, [R2+0x200] ;  /* 0x0002000002087984 */ /* 0x004fe80000000800 */
[----:B------:R-:W2:Y:S01]  /*0560*/  @!P0 LDG.E.CONSTANT R29, desc[UR10][R10.64] ;  /* 0x0000000a0a1d8981 */ /* 0x000ea2000c1e9900 */
[----:B-1----:R-:W-:-:S03]  /*0570*/  FFMA R4, R4, R26, R24 ;  /* 0x0000001a04047223 */ /* 0x002fc60000000018 */
[----:B------:R-:W0:Y:S04]  /*0580*/  LDS R24, [R2+0x140] ;  /* 0x0001400002187984 */ /* 0x000e280000000800 */
[----:B------:R-:W1:Y:S01]  /*0590*/  LDS R26, [R2+0x180] ;  /* 0x00018000021a7984 */ /* 0x000e620000000800 */
[----:B0-----:R-:W-:-:S03]  /*05a0*/  FFMA R5, R24, R5, R4 ;  /* 0x0000000518057223 */ /* 0x001fc60000000004 */
[----:B------:R-:W0:Y:S01]  /*05b0*/  LDS R4, [R2+0x1c0] ;  /* 0x0001c00002047984 */ /* 0x000e220000000800 */
[----:B-1----:R-:W-:-:S03]  /*05c0*/  FFMA R6, R26, R6, R5 ;  /* 0x000000061a067223 */ /* 0x002fc60000000005 */
[----:B------:R-:W-:Y:S01]  /*05d0*/  LDS R24, [R2+0x3c0] ;  /* 0x0003c00002187984 */ /* 0x000fe20000000800 */
[----:B0-----:R-:W-:-:S03]  /*05e0*/  FFMA R9, R4, R7, R6 ;  /* 0x0000000704097223 */ /* 0x001fc60000000006 */
[----:B------:R-:W0:Y:S02]  /*05f0*/  LDS.128 R4, [R16+0x20] ;  /* 0x0000200010047984 */ /* 0x000e240000000c00 */
[----:B0-----:R-:W-:Y:S02]  /*0600*/  FFMA R4, R4, R8, R9 ;  /* 0x0000000804047223 */ /* 0x001fe40000000009 */
        /* <DEDUP_REMOVED lines=11> */
[----:B------:R-:W-:Y:S06]  /*06c0*/  BAR.SYNC.DEFER_BLOCKING 0x0 ;  /* 0x0000000000007b1d */ /* 0x000fec0000010000 */
[----:B---3--:R-:W-:Y:S04]  /*06d0*/  STS [R22], R27 ;  /* 0x0000001b16007388 */ /* 0x008fe80000000800 */
[----:B--2---:R-:W-:Y:S01]  /*06e0*/  STS [R20], R29 ;  /* 0x0000001d14007388 */ /* 0x004fe20000000800 */
[----:B------:R-:W-:Y:S01]  /*06f0*/  BAR.SYNC.DEFER_BLOCKING 0x0 ;  /* 0x0000000000007b1d */ /* 0x000fe20000010000 */
[----:B0-----:R-:W-:-:S05]  /*0700*/  FFMA R5, R9, R5, R8 ;  /* 0x0000000509057223 */ /* 0x001fca0000000008 */
[----:B------:R-:W-:Y:S04]  /*0710*/  LDS R27, [R2] ;  /* 0x00000000021b7984 */ /* 0x000fe80000000800 */
[----:B------:R-:W0:Y:S04]  /*0720*/  LDS.128 R8, [R16] ;  /* 0x0000000010087984 */ /* 0x000e280000000c00 */
[----:B------:R-:W2:Y:S01]  /*0730*/  LDS R28, [R2+0x40] ;  /* 0x00004000021c7984 */ /* 0x000ea20000000800 */
[----:B-1----:R-:W-:-:S03]  /*0740*/  FFMA R5, R4, R6, R5 ;  /* 0x0000000604057223 */ /* 0x002fc60000000005 */
[----:B------:R-:W1:Y:S01]  /*0750*/  LDS R26, [R2+0x80] ;  /* 0x00008000021a7984 */ /* 0x000e620000000800 */
[----:B------:R-:W-:-:S03]  /*0760*/  FFMA R5, R24, R7, R5 ;  /* 0x0000000718057223 */ /* 0x000fc60000000005 */
[----:B------:R-:W-:Y:S04]  /*0770*/  LDS R24, [R2+0x100] ;  /* 0x0001000002187984 */ /* 0x000fe80000000800 */
[----:B------:R-:W-:Y:S04]  /*0780*/  LDS R22, [R2+0x140] ;  /* 0x0001400002167984 */ /* 0x000fe80000000800 */
[----:B------:R-:W-:Y:S01]  /*0790*/  LDS R29, [R2+0x340] ;  /* 0x00034000021d7984 */ /* 0x000fe20000000800 */
[----:B0-----:R-:W-:-:S03]  /*07a0*/  FFMA R5, R8, R27, R5 ;  /* 0x0000001b08057223 */ /* 0x001fc60000000005 */
[----:B------:R-:W0:Y:S01]  /*07b0*/  LDS R8, [R2+0xc0] ;  /* 0x0000c00002087984 */ /* 0x000e220000000800 */
[----:B--2---:R-:W-:-:S03]  /*07c0*/  FFMA R9, R28, R9, R5 ;  /* 0x000000091c097223 */ /* 0x004fc60000000005 */
[----:B------:R-:W2:Y:S04]  /*07d0*/  LDS.128 R4, [R16+0x10] ;  /* 0x0000100010047984 */ /* 0x000ea80000000c00 */
[----:B------:R-:W3:Y:S01]  /*07e0*/  LDS R27, [R2+0x180] ;  /* 0x00018000021b7984 */ /* 0x000ee20000000800 */
[----:B-1----:R-:W-:-:S03]  /*07f0*/  FFMA R9, R26, R10, R9 ;  /* 0x0000000a1a097223 */ /* 0x002fc60000000009 */
[----:B------:R-:W-:Y:S01]  /*0800*/  LDS R26, [R2+0x200] ;  /* 0x00020000021a7984 */ /* 0x000fe20000000800 */
[----:B0-----:R-:W-:-:S04]  /*0810*/  FFMA R9, R8, R11, R9 ;  /* 0x0000000b08097223 */ /* 0x001fc80000000009 */
[----:B--2---:R-:W-:Y:S02]  /*0820*/  FFMA R9, R4, R24, R9 ;  /* 0x0000001804097223 */ /* 0x004fe40000000009 */
[----:B------:R-:W0:Y:S02]  /*0830*/  LDS R4, [R2+0x1c0] ;  /* 0x0001c00002047984 */ /* 0x000e240000000800 */
[----:B------:R-:W-:Y:S02]  /*0840*/  FFMA R24, R22, R5, R9 ;  /* 0x0000000516187223 */ /* 0x000fe40000000009 */
[----:B------:R-:W1:Y:S04]  /*0850*/  LDS.128 R8, [R16+0x20] ;  /* 0x0000200010087984 */ /* 0x000e680000000c00 */
[----:B------:R-:W2:Y:S01]  /*0860*/  LDS R22, [R2+0x240] ;  /* 0x0002400002167984 */ /* 0x000ea20000000800 */
[----:B---3--:R-:W-:-:S03]  /*0870*/  FFMA R5, R27, R6, R24 ;  /* 0x000000061b057223 */ /* 0x008fc60000000018 */
[----:B------:R-:W3:Y:S01]  /*0880*/  LDS R27, [R2+0x280] ;  /* 0x00028000021b7984 */ /* 0x000ee20000000800 */
[----:B0-----:R-:W-:-:S04]  /*0890*/  FFMA R5, R4, R7, R5 ;  /* 0x0000000704057223 */ /* 0x001fc80000000005 */
[----:B-1----:R-:W-:Y:S02]  /*08a0*/  FFMA R5, R8, R26, R5 ;  /* 0x0000001a08057223 */ /* 0x002fe40000000005 */
[----:B------:R-:W0:Y:S02]  /*08b0*/  LDS R8, [R2+0x2c0] ;  /* 0x0002c00002087984 */ /* 0x000e240000000800 */
[----:B--2---:R-:W-:Y:S02]  /*08c0*/  FFMA R22, R22, R9, R5 ;  /* 0x0000000916167223 */ /* 0x004fe40000000005 */
[----:B------:R-:W-:Y:S04]  /*08d0*/  LDS R9, [R2+0x300] ;  /* 0x0003000002097984 */ /* 0x000fe80000000800 */
[----:B------:R-:W1:Y:S01]  /*08e0*/  LDS.128 R4, [R16+0x30] ;  /* 0x0000300010047984 */ /* 0x000e620000000c00 */
[----:B---3--:R-:W-:-:S03]  /*08f0*/  FFMA R27, R27, R10, R22 ;  /* 0x0000000a1b1b7223 */ /* 0x008fc60000000016 */
[----:B------:R-:W2:Y:S04]  /*0900*/  LDS R22, [R2+0x380] ;  /* 0x0003800002167984 */ /* 0x000ea80000000800 */
[----:B------:R-:W3:Y:S01]  /*0910*/  LDS R10, [R2+0x3c0] ;  /* 0x0003c000020a7984 */ /* 0x000ee20000000800 */
[----:B------:R-:W-:-:S04]  /*0920*/  UIADD3 UR4, UPT, UPT, UR4, 0x2, URZ ;  /* 0x0000000204047890 */ /* 0x000fc8000fffe0ff */
[----:B------:R-:W-:Y:S01]  /*0930*/  UISETP.NE.AND UP0, UPT, UR4, URZ, UPT ;  /* 0x000000ff0400728c */ /* 0x000fe2000bf05270 */
[----:B------:R-:W-:Y:S02]  /*0940*/  IADD3 R15, PT, PT, R15, 0x20, RZ ;  /* 0x000000200f0f7810 */ /* 0x000fe40007ffe0ff */
[----:B------:R-:W-:Y:S01]  /*0950*/  IADD3 R17, PT, PT, R17, 0x20, RZ ;  /* 0x0000002011117810 */ /* 0x000fe20007ffe0ff */
[----:B0-----:R-:W-:-:S04]  /*0960*/  FFMA R11, R8, R11, R27 ;  /* 0x0000000b080b7223 */ /* 0x001fc8000000001b */
[----:B-1----:R-:W-:-:S04]  /*0970*/  FFMA R4, R4, R9, R11 ;  /* 0x0000000904047223 */ /* 0x002fc8000000000b */
[----:B------:R-:W-:-:S04]  /*0980*/  FFMA R5, R29, R5, R4 ;  /* 0x000000051d057223 */ /* 0x000fc80000000004 */
[----:B--2---:R-:W-:Y:S01]  /*0990*/  FFMA R5, R22, R6, R5 ;  /* 0x0000000616057223 */ /* 0x004fe20000000005 */
[----:B------:R-:W-:Y:S02]  /*09a0*/  IADD3 R18, PT, PT, R18, 0x20, RZ ;  /* 0x0000002012127810 */ /* 0x000fe40007ffe0ff */
[----:B------:R-:W-:Y:S01]  /*09b0*/  IADD3 R19, PT, PT, R19, 0x20, RZ ;  /* 0x0000002013137810 */ /* 0x000fe20007ffe0ff */
[----:B---3--:R-:W-:Y:S01]  /*09c0*/  FFMA R27, R10, R7, R5 ;  /* 0x000000070a1b7223 */ /* 0x008fe20000000005 */
[C---:B------:R-:W-:Y:S02]  /*09d0*/  LEA R21, R12.reuse, R21, 0x5 ;  /* 0x000000150c157211 */ /* 0x040fe400078e28ff */
[----:B------:R-:W-:Y:S01]  /*09e0*/  LEA R23, R12, R23, 0x5 ;  /* 0x000000170c177211 */ /* 0x000fe200078e28ff */
[----:B------:R-:W-:Y:S06]  /*09f0*/  BAR.SYNC.DEFER_BLOCKING 0x0 ;  /* 0x0000000000007b1d */ /* 0x000fec0000010000 */
[----:B------:R-:W-:Y:S05]  /*0a00*/  BRA.U UP0, `(.L_x_23) ;  /* 0xfffffff9002c7547 */ /* 0x000fea000b83ffff */
[----:B------:R-:W-:-:S12]  /*0a10*/  ULOP3.LUT UR4, UR8, 0x7fffffe0, URZ, 0xc0, !UPT ;  /* 0x7fffffe008047892 */ /* 0x000fd8000f8ec0ff */
.L_x_22:
[----:B------:R-:W-:-:S09]  /*0a20*/  ULOP3.LUT UP0, URZ, UR8, 0x10, URZ, 0xc0, !UPT ;  /* 0x0000001008ff7892 */ /* 0x000fd2000f80c0ff */
[----:B------:R-:W-:Y:S05]  /*0a30*/  BRA.U !UP0, `(.L_x_21) ;  /* 0x0000000108ec7547 */ /* 0x000fea000b800000 */
[----:B------:R-:W0:Y:S01]  /*0a40*/  LDCU UR6, c[0x0][0x3a0] ;  /* 0x00007400ff0677ac */ /* 0x000e220008000800 */
[----:B------:R-:W-:Y:S02]  /*0a50*/  IADD3 R14, PT, PT, R14, UR4, RZ ;  /* 0x000000040e0e7c10 */ /* 0x000fe4000fffe0ff */
[----:B------:R-:W-:Y:S01]  /*0a60*/  IADD3 R6, PT, PT, R13, UR4, RZ ;  /* 0x000000040d067c10 */ /* 0x000fe2000fffe0ff */
[----:B------:R-:W1:Y:S01]  /*0a70*/  LDCU UR5, c[0x0][0x398] ;  /* 0x00007300ff0577ac */ /* 0x000e620008000800 */
[----:B------:R-:W-:Y:S02]  /*0a80*/  ISETP.GE.AND P0, PT, R14, UR7, PT ;  /* 0x000000070e007c0c */ /* 0x000fe4000bf06270 */
[----:B------:R-:W-:Y:S02]  /*0a90*/  CS2R R12, SRZ ;  /* 0x00000000000c7805 */ /* 0x000fe4000001ff00 */
[----:B0-----:R-:W-:Y:S02]  /*0aa0*/  ISETP.GE.AND P1, PT, R3, UR6, PT ;  /* 0x0000000603007c0c */ /* 0x001fe4000bf26270 */
[----:B-1----:R-:W-:-:S02]  /*0ab0*/  ISETP.GE.OR P0, PT, R0, UR5, P0 ;  /* 0x0000000500007c0c */ /* 0x002fc40008706670 */
[----:B------:R-:W-:-:S11]  /*0ac0*/  ISETP.GE.OR P1, PT, R6, UR7, P1 ;  /* 0x0000000706007c0c */ /* 0x000fd60008f26670 */
[----:B------:R-:W0:Y:S01]  /*0ad0*/  @!P0 LDC.64 R8, c[0x0][0x380] ;  /* 0x0000e000ff088b82 */ /* 0x000e220000000a00 */
[----:B------:R-:W-:Y:S01]  /*0ae0*/  @!P0 IADD3 R25, PT, PT, R25, R14, RZ ;  /* 0x0000000e19198210 */ /* 0x000fe20007ffe0ff */
[----:B------:R-:W-:-:S06]  /*0af0*/  @!P1 IMAD R11, R6, UR6, R3 ;  /* 0x00000006060b9c24 */ /* 0x000fcc000f8e0203 */
[----:B------:R-:W1:Y:S01]  /*0b00*/  @!P1 LDC.64 R4, c[0x0][0x388] ;  /* 0x0000e200ff049b82 */ /* 0x000e620000000a00 */
[----:B0-----:R-:W-:-:S05]  /*0b10*/  @!P0 IMAD.WIDE.U32 R8, R25, 0x4, R8 ;  /* 0x0000000419088825 */ /* 0x001fca00078e0008 */
[----:B------:R-:W2:Y:S01]  /*0b20*/  @!P0 LDG.E.CONSTANT R12, desc[UR10][R8.64] ;  /* 0x0000000a080c8981 */ /* 0x000ea2000c1e9900 */
[----:B-1----:R-:W-:-:S05]  /*0b30*/  @!P1 IMAD.WIDE R10, R11, 0x4, R4 ;  /* 0x000000040b0a9825 */ /* 0x002fca00078e0204 */
[----:B------:R-:W3:Y:S01]  /*0b40*/  @!P1 LDG.E.CONSTANT R13, desc[UR10][R10.64] ;  /* 0x0000000a0a0d9981 */ /* 0x000ee2000c1e9900 */
[----:B------:R-:W0:Y:S02]  /*0b50*/  S2R R5, SR_TID.X ;  /* 0x0000000000057919 */ /* 0x000e240000002100 */
[----:B0-----:R-:W-:-:S05]  /*0b60*/  LEA R15, R5, R16, 0x2 ;  /* 0x00000010050f7211 */ /* 0x001fca00078e10ff */
        /* <DEDUP_REMOVED lines=8> */
[----:B------:R-:W-:Y:S04]  /*0bf0*/  LDS R17, [R2+0x100] ;  /* 0x0001000002117984 */ /* 0x000fe80000000800 */
[----:B------:R-:W4:Y:S04]  /*0c00*/  LDS.128 R8, [R16+0x10] ;  /* 0x0000100010087984 */ /* 0x000f280000000c00 */
[----:B------:R-:W5:Y:S04]  /*0c10*/  LDS R18, [R2+0x140] ;  /* 0x0001400002127984 */ /* 0x000f680000000800 */
[----:B------:R-:W5:Y:S04]  /*0c20*/  LDS R19, [R2+0x180] ;  /* 0x0001800002137984 */ /* 0x000f680000000800 */
[----:B------:R-:W5:Y:S04]  /*0c30*/  LDS R20, [R2+0x1c0] ;  /* 0x0001c00002147984 */ /* 0x000f680000000800 */
[----:B------:R-:W-:Y:S01]  /*0c40*/  LDS R21, [R2+0x200] ;  /* 0x0002000002157984 */ /* 0x000fe20000000800 */
[----:B0-----:R-:W-:-:S03]  /*0c50*/  FFMA R24, R4, R14, R27 ;  /* 0x0000000e04187223 */ /* 0x001fc6000000001b */
[----:B------:R-:W0:Y:S04]  /*0c60*/  LDS.128 R12, [R16+0x20] ;  /* 0x00002000100c7984 */ /* 0x000e280000000c00 */
[----:B------:R-:W0:Y:S01]  /*0c70*/  LDS R4, [R2+0x240] ;  /* 0x0002400002047984 */ /* 0x000e220000000800 */
[----:B-1----:R-:W-:-:S03]  /*0c80*/  FFMA R24, R25, R5, R24 ;  /* 0x0000000519187223 */ /* 0x002fc60000000018 */
[----:B------:R-:W1:Y:S01]  /*0c90*/  LDS R5, [R2+0x280] ;  /* 0x0002800002057984 */ /* 0x000e620000000800 */
[----:B--2---:R-:W-:-:S03]  /*0ca0*/  FFMA R23, R23, R6, R24 ;  /* 0x0000000617177223 */ /* 0x004fc60000000018 */
[----:B------:R-:W2:Y:S01]  /*0cb0*/  LDS R6, [R2+0x2c0] ;  /* 0x0002c00002067984 */ /* 0x000ea20000000800 */
[----:B---3--:R-:W-:-:S03]  /*0cc0*/  FFMA R23, R22, R7, R23 ;  /* 0x0000000716177223 */ /* 0x008fc60000000017 */
[----:B------:R-:W-:Y:S04]  /*0cd0*/  LDS R7, [R2+0x300] ;  /* 0x0003000002077984 */ /* 0x000fe80000000800 */
[----:B------:R-:W3:Y:S01]  /*0ce0*/  LDS.128 R24, [R16+0x30] ;  /* 0x0000300010187984 */ /* 0x000ee20000000c00 */
[----:B----4-:R-:W-:-:S03]  /*0cf0*/  FFMA R23, R8, R17, R23 ;  /* 0x0000001108177223 */ /* 0x010fc60000000017 */
[----:B------:R-:W4:Y:S04]  /*0d00*/  LDS R22, [R2+0x340] ;  /* 0x0003400002167984 */ /* 0x000f280000000800 */
[----:B------:R-:W4:Y:S01]  /*0d10*/  LDS R17, [R2+0x380] ;  /* 0x0003800002117984 */ /* 0x000f220000000800 */
[----:B-----5:R-:W-:-:S03]  /*0d20*/  FFMA R18, R18, R9, R23 ;  /* 0x0000000912127223 */ /* 0x020fc60000000017 */
[----:B------:R-:W5:Y:S01]  /*0d30*/  LDS R8, [R2+0x3c0] ;  /* 0x0003c00002087984 */ /* 0x000f620000000800 */
[----:B------:R-:W-:-:S04]  /*0d40*/  FFMA R19, R19, R10, R18 ;  /* 0x0000000a13137223 */ /* 0x000fc80000000012 */
[----:B------:R-:W-:-:S04]  /*0d50*/  FFMA R11, R20, R11, R19 ;  /* 0x0000000b140b7223 */ /* 0x000fc80000000013 */
[----:B0-----:R-:W-:-:S04]  /*0d60*/  FFMA R11, R12, R21, R11 ;  /* 0x000000150c0b7223 */ /* 0x001fc8000000000b */
[----:B------:R-:W-:-:S04]  /*0d70*/  FFMA R4, R4, R13, R11 ;  /* 0x0000000d04047223 */ /* 0x000fc8000000000b */
[----:B-1----:R-:W-:-:S04]  /*0d80*/  FFMA R5, R5, R14, R4 ;  /* 0x0000000e05057223 */ /* 0x002fc80000000004 */
[----:B--2---:R-:W-:-:S04]  /*0d90*/  FFMA R5, R6, R15, R5 ;  /* 0x0000000f06057223 */ /* 0x004fc80000000005 */
[----:B---3--:R-:W-:-:S04]  /*0da0*/  FFMA R5, R24, R7, R5 ;  /* 0x0000000718057223 */ /* 0x008fc80000000005 */
[----:B----4-:R-:W-:-:S04]  /*0db0*/  FFMA R22, R22, R25, R5 ;  /* 0x0000001916167223 */ /* 0x010fc80000000005 */
[----:B------:R-:W-:-:S04]  /*0dc0*/  FFMA R17, R17, R26, R22 ;  /* 0x0000001a11117223 */ /* 0x000fc80000000016 */
[----:B-----5:R-:W-:Y:S01]  /*0dd0*/  FFMA R27, R8, R27, R17 ;  /* 0x0000001b081b7223 */ /* 0x020fe20000000011 */
[----:B------:R-:W-:Y:S06]  /*0de0*/  BAR.SYNC.DEFER_BLOCKING 0x0 ;  /* 0x0000000000007b1d */ /* 0x000fec0000010000 */
.L_x_21:
[----:B------:R-:W0:Y:S01]  /*0df0*/  LDCU UR4, c[0x0][0x3a0] ;  /* 0x00007400ff0477ac */ /* 0x000e220008000800 */
[----:B------:R-:W1:Y:S01]  /*0e00*/  LDCU UR5, c[0x0][0x398] ;  /* 0x00007300ff0577ac */ /* 0x000e620008000800 */
[----:B0-----:R-:W-:-:S04]  /*0e10*/  ISETP.GE.AND P0, PT, R3, UR4, PT ;  /* 0x0000000403007c0c */ /* 0x001fc8000bf06270 */
[----:B-1----:R-:W-:-:S13]  /*0e20*/  ISETP.GE.OR P0, PT, R0, UR5, P0 ;  /* 0x0000000500007c0c */ /* 0x002fda0008706670 */
[----:B------:R-:W-:Y:S05]  /*0e30*/  @P0 EXIT ;  /* 0x000000000000094d */ /* 0x000fea0003800000 */
[----:B------:R-:W0:Y:S01]  /*0e40*/  LDC.64 R4, c[0x0][0x390] ;  /* 0x0000e400ff047b82 */ /* 0x000e220000000a00 */
[----:B------:R-:W-:-:S04]  /*0e50*/  IMAD R3, R0, UR4, R3 ;  /* 0x0000000400037c24 */ /* 0x000fc8000f8e0203 */
[----:B0-----:R-:W-:-:S05]  /*0e60*/  IMAD.WIDE.U32 R2, R3, 0x4, R4 ;  /* 0x0000000403027825 */ /* 0x001fca00078e0004 */
[----:B------:R-:W-:Y:S01]  /*0e70*/  STG.E desc[UR10][R2.64], R27 ;  /* 0x0000001b02007986 */ /* 0x000fe2000c10190a */
[----:B------:R-:W-:Y:S05]  /*0e80*/  EXIT ;  /* 0x000000000000794d */ /* 0x000fea0003800000 */
.L_x_24:
        /* <DEDUP_REMOVED lines=15> */
.L_x_78:


//--------------------- .text._Z16ml_matmul_kernelPKfS0_Pfiii --------------------------
	.section	.text._Z16ml_matmul_kernelPKfS0_Pfiii,"ax",@progbits
	.align	128
        .global         _Z16ml_matmul_kernelPKfS0_Pfiii
        .type           _Z16ml_matmul_kernelPKfS0_Pfiii,@function
        .size           _Z16ml_matmul_kernelPKfS0_Pfiii,(.L_x_79 - _Z16ml_matmul_kernelPKfS0_Pfiii)
        .other          _Z16ml_matmul_kernelPKfS0_Pfiii,@"STO_CUDA_ENTRY STV_DEFAULT"
_Z16ml_matmul_kernelPKfS0_Pfiii:
.text._Z16ml_matmul_kernelPKfS0_Pfiii:
[----:B------:R-:W-:Y:S01]  /*0000*/  LDC R1, c[0x0][0x37c] ;  /* 0x0000df00ff017b82 */ /* 0x000fe20000000800 */
[----:B------:R-:W0:Y:S07]  /*0010*/  S2R R5, SR_TID.X ;  /* 0x0000000000057919 */ /* 0x000e2e0000002100 */
[----:B------:R-:W1:Y:S01]  /*0020*/  LDC R16, c[0x0][0x364] ;  /* 0x0000d900ff107b82 */ /* 0x000e620000000800 */
[----:B------:R-:W2:Y:S01]  /*0030*/  LDCU UR6, c[0x0][0x398] ;  /* 0x00007300ff0677ac */ /* 0x000ea20008000800 */
[----:B------:R-:W1:Y:S06]  /*0040*/  S2R R3, SR_TID.Y ;  /* 0x0000000000037919 */ /* 0x000e6c0000002200 */
[----:B------:R-:W0:Y:S08]  /*0050*/  S2UR UR5, SR_CTAID.X ;  /* 0x00000000000579c3 */ /* 0x000e300000002500 */
[----:B------:R-:W0:Y:S08]  /*0060*/  LDC R0, c[0x0][0x360] ;  /* 0x0000d800ff007b82 */ /* 0x000e300000000800 */
[----:B------:R-:W1:Y:S08]  /*0070*/  S2UR UR4, SR_CTAID.Y ;  /* 0x00000000000479c3 */ /* 0x000e700000002600 */
[----:B------:R-:W3:Y:S01]  /*0080*/  LDC R17, c[0x0][0x3a0] ;  /* 0x0000e800ff117b82 */ /* 0x000ee20000000800 */
[----:B0-----:R-:W-:-:S02]  /*0090*/  IMAD R0, R0, UR5, R5 ;  /* 0x0000000500007c24 */ /* 0x001fc4000f8e0205 */
[----:B-1----:R-:W-:-:S03]  /*00a0*/  IMAD R16, R16, UR4, R3 ;  /* 0x0000000410107c24 */ /* 0x002fc6000f8e0203 */
[----:B---3--:R-:W-:-:S04]  /*00b0*/  ISETP.GE.AND P0, PT, R0, R17, PT ;  /* 0x000000110000720c */ /* 0x008fc80003f06270 */
[----:B--2---:R-:W-:-:S13]  /*00c0*/  ISETP.GE.OR P0, PT, R16, UR6, P0 ;  /* 0x0000000610007c0c */ /* 0x004fda0008706670 */
[----:B------:R-:W-:Y:S05]  /*00d0*/  @P0 EXIT ;  /* 0x000000000000094d */ /* 0x000fea0003800000 */
[----:B------:R-:W0:Y:S01]  /*00e0*/  LDC R19, c[0x0][0x39c] ;  /* 0x0000e700ff137b82 */ /* 0x000e220000000800 */
[----:B------:R-:W1:Y:S01]  /*00f0*/  LDCU.64 UR4, c[0x0][0x358] ;  /* 0x00006b00ff0477ac */ /* 0x000e620008000a00 */
[----:B------:R-:W-:Y:S01]  /*0100*/  HFMA2 R24, -RZ, RZ, 0, 0 ;  /* 0x00000000ff187431 */ /* 0x000fe200000001ff */
[----:B0-----:R-:W-:-:S13]  /*0110*/  ISETP.GE.AND P0, PT, R19, 0x1, PT ;  /* 0x000000011300780c */ /* 0x001fda0003f06270 */
[----:B-1----:R-:W-:Y:S05]  /*0120*/  @!P0 BRA `(.L_x_25) ;  /* 0x0000000400e08947 */ /* 0x002fea0003800000 */
[C---:B------:R-:W-:Y:S01]  /*0130*/  ISETP.GE.U32.AND P1, PT, R19.reuse, 0x8, PT ;  /* 0x000000081300780c */ /* 0x040fe20003f26070 */
[----:B------:R-:W-:Y:S01]  /*0140*/  IMAD R20, R16, R19, RZ ;  /* 0x0000001310147224 */ /* 0x000fe200078e02ff */
[----:B------:R-:W-:Y:S02]  /*0150*/  LOP3.LUT R27, R19, 0x7, RZ, 0xc0, !PT ;  /* 0x00000007131b7812 */ /* 0x000fe400078ec0ff */
[----:B------:R-:W-:Y:S02]  /*0160*/  MOV R24, RZ ;  /* 0x000000ff00187202 */ /* 0x000fe40000000f00 */
[----:B------:R-:W-:Y:S02]  /*0170*/  ISETP.NE.AND P0, PT, R27, RZ, PT ;  /* 0x000000ff1b00720c */ /* 0x000fe40003f05270 */
[----:B------:R-:W-:-:S05]  /*0180*/  MOV R21, RZ ;  /* 0x000000ff00157202 */ /* 0x000fca0000000f00 */
[----:B------:R-:W-:Y:S06]  /*0190*/  @!P1 BRA `(.L_x_26) ;  /* 0x0000000000c49947 */ /* 0x000fec0003800000 */
[----:B------:R-:W0:Y:S01]  /*01a0*/  LDC.64 R2, c[0x0][0x380] ;  /* 0x0000e000ff027b82 */ /* 0x000e220000000a00 */
[----:B------:R-:W-:Y:S02]  /*01b0*/  LOP3.LUT R21, R19, 0x7ffffff8, RZ, 0xc0, !PT ;  /* 0x7ffffff813157812 */ /* 0x000fe400078ec0ff */
[----:B------:R-:W-:Y:S02]  /*01c0*/  MOV R24, RZ ;  /* 0x000000ff00187202 */ /* 0x000fe40000000f00 */
[----:B------:R-:W-:Y:S02]  /*01d0*/  MOV R18, R0 ;  /* 0x0000000000127202 */ /* 0x000fe40000000f00 */
[----:B------:R-:W-:Y:S01]  /*01e0*/  IADD3 R22, PT, PT, -R21, RZ, RZ ;  /* 0x000000ff15167210 */ /* 0x000fe20007ffe1ff */
[----:B0-----:R-:W-:-:S03]  /*01f0*/  IMAD.WIDE.U32 R2, R20, 0x4, R2 ;  /* 0x0000000414027825 */ /* 0x001fc600078e0002 */
[----:B------:R-:W-:-:S04]  /*0200*/  IADD3 R4, P1, PT, R2, 0x10, RZ ;  /* 0x0000001002047810 */ /* 0x000fc80007f3e0ff */
[----:B------:R-:W-:-:S09]  /*0210*/  IADD3.X R5, PT, PT, RZ, R3, RZ, P1, !PT ;  /* 0x00000003ff057210 */ /* 0x000fd20000ffe4ff */
.L_x_27:
[----:B------:R-:W0:Y:S01]  /*0220*/  LDC.64 R14, c[0x0][0x388] ;  /* 0x0000e200ff0e7b82 */ /* 0x000e220000000a00 */
[----:B------:R-:W-:Y:S02]  /*0230*/  MOV R2, R4 ;  /* 0x0000000400027202 */ /* 0x000fe40000000f00 */
[----:B------:R-:W-:-:S05]  /*0240*/  MOV R3, R5 ;  /* 0x0000000500037202 */ /* 0x000fca0000000f00 */
[----:B------:R-:W2:Y:S04]  /*0250*/  LDG.E.CONSTANT R25, desc[UR4][R2.64+-0x10] ;  /* 0xfffff00402197981 */ /* 0x000ea8000c1e9900 */
[----:B------:R-:W3:Y:S04]  /*0260*/  LDG.E.CONSTANT R23, desc[UR4][R2.64+-0xc] ;  /* 0xfffff40402177981 */ /* 0x000ee8000c1e9900 */
[----:B------:R-:W4:Y:S04]  /*0270*/  LDG.E.CONSTANT R29, desc[UR4][R2.64+-0x8] ;  /* 0xfffff804021d7981 */ /* 0x000f28000c1e9900 */
[----:B------:R-:W5:Y:S01]  /*0280*/  LDG.E.CONSTANT R28, desc[UR4][R2.64+-0x4] ;  /* 0xfffffc04021c7981 */ /* 0x000f62000c1e9900 */
[----:B0-----:R-:W-:-:S05]  /*0290*/  IMAD.WIDE R14, R18, 0x4, R14 ;  /* 0x00000004120e7825 */ /* 0x001fca00078e020e */
[----:B------:R0:W2:Y:S01]  /*02a0*/  LDG.E.CONSTANT R26, desc[UR4][R14.64] ;  /* 0x000000040e1a7981 */ /* 0x0000a2000c1e9900 */
[----:B------:R-:W-:-:S04]  /*02b0*/  IMAD.WIDE R12, R17, 0x4, R14 ;  /* 0x00000004110c7825 */ /* 0x000fc800078e020e */
[C---:B------:R-:W-:Y:S02]  /*02c0*/  IMAD.WIDE R4, R17.reuse, 0x4, R12 ;  /* 0x0000000411047825 */ /* 0x040fe400078e020c */
[----:B------:R-:W3:Y:S02]  /*02d0*/  LDG.E.CONSTANT R12, desc[UR4][R12.64] ;  /* 0x000000040c0c7981 */ /* 0x000ee4000c1e9900 */
[C---:B------:R-:W-:Y:S02]  /*02e0*/  IMAD.WIDE R8, R17.reuse, 0x4, R4 ;  /* 0x0000000411087825 */ /* 0x040fe400078e0204 */
[----:B------:R-:W4:Y:S02]  /*02f0*/  LDG.E.CONSTANT R4, desc[UR4][R4.64] ;  /* 0x0000000404047981 */ /* 0x000f24000c1e9900 */
[C---:B------:R-:W-:Y:S02]  /*0300*/  IMAD.WIDE R6, R17.reuse, 0x4, R8 ;  /* 0x0000000411067825 */ /* 0x040fe400078e0208 */
[----:B------:R-:W5:Y:S02]  /*0310*/  LDG.E.CONSTANT R8, desc[UR4][R8.64] ;  /* 0x0000000408087981 */ /* 0x000f64000c1e9900 */
[----:B------:R-:W-:-:S02]  /*0320*/  IMAD.WIDE R10, R17, 0x4, R6 ;  /* 0x00000004110a7825 */ /* 0x000fc400078e0206 */
[----:B------:R-:W5:Y:S04]  /*0330*/  LDG.E.CONSTANT R5, desc[UR4][R2.64] ;  /* 0x0000000402057981 */ /* 0x000f68000c1e9900 */
[----:B------:R-:W5:Y:S01]  /*0340*/  LDG.E.CONSTANT R6, desc[UR4][R6.64] ;  /* 0x0000000406067981 */ /* 0x000f62000c1e9900 */
[----:B0-----:R-:W-:-:S03]  /*0350*/  IMAD.WIDE R14, R17, 0x4, R10 ;  /* 0x00000004110e7825 */ /* 0x001fc600078e020a */
[----:B------:R-:W5:Y:S04]  /*0360*/  LDG.E.CONSTANT R10, desc[UR4][R10.64] ;  /* 0x000000040a0a7981 */ /* 0x000f68000c1e9900 */
[----:B------:R-:W5:Y:S04]  /*0370*/  LDG.E.CONSTANT R13, desc[UR4][R14.64] ;  /* 0x000000040e0d7981 */ /* 0x000f68000c1e9900 */
[----:B------:R-:W5:Y:S04]  /*0380*/  LDG.E.CONSTANT R7, desc[UR4][R2.64+0x4] ;  /* 0x0000040402077981 */ /* 0x000f68000c1e9900 */
[----:B------:R-:W5:Y:S01]  /*0390*/  LDG.E.CONSTANT R9, desc[UR4][R2.64+0xc] ;  /* 0x00000c0402097981 */ /* 0x000f62000c1e9900 */
[----:B--2---:R-:W-:Y:S01]  /*03a0*/  FFMA R26, R25, R26, R24 ;  /* 0x0000001a191a7223 */ /* 0x004fe20000000018 */
[----:B------:R-:W-:-:S02]  /*03b0*/  IMAD.WIDE R24, R17, 0x4, R14 ;  /* 0x0000000411187825 */ /* 0x000fc400078e020e */
[----:B------:R-:W2:Y:S04]  /*03c0*/  LDG.E.CONSTANT R14, desc[UR4][R2.64+0x8] ;  /* 0x00000804020e7981 */ /* 0x000ea8000c1e9900 */
[----:B------:R-:W2:Y:S01]  /*03d0*/  LDG.E.CONSTANT R24, desc[UR4][R24.64] ;  /* 0x0000000418187981 */ /* 0x000ea2000c1e9900 */
[----:B---3--:R-:W-:Y:S01]  /*03e0*/  FFMA R12, R23, R12, R26 ;  /* 0x0000000c170c7223 */ /* 0x008fe2000000001a */
[----:B------:R-:W-:-:S03]  /*03f0*/  IADD3 R22, PT, PT, R22, 0x8, RZ ;  /* 0x0000000816167810 */ /* 0x000fc60007ffe0ff */
[----:B----4-:R-:W-:Y:S01]  /*0400*/  FFMA R29, R29, R4, R12 ;  /* 0x000000041d1d7223 */ /* 0x010fe2000000000c */
[----:B------:R-:W-:-:S03]  /*0410*/  ISETP.NE.AND P1, PT, R22, RZ, PT ;  /* 0x000000ff1600720c */ /* 0x000fc60003f25270 */
[----:B-----5:R-:W-:Y:S01]  /*0420*/  FFMA R8, R28, R8, R29 ;  /* 0x000000081c087223 */ /* 0x020fe2000000001d */
[----:B------:R-:W-:-:S03]  /*0430*/  IADD3 R4, P2, PT, R2, 0x20, RZ ;  /* 0x0000002002047810 */ /* 0x000fc60007f5e0ff */
[----:B------:R-:W-:Y:S01]  /*0440*/  FFMA R6, R5, R6, R8 ;  /* 0x0000000605067223 */ /* 0x000fe20000000008 */
[----:B------:R-:W-:Y:S02]  /*0450*/  IADD3.X R5, PT, PT, RZ, R3, RZ, P2, !PT ;  /* 0x00000003ff057210 */ /* 0x000fe400017fe4ff */
[----:B------:R-:W-:Y:S01]  /*0460*/  LEA R18, R17, R18, 0x3 ;  /* 0x0000001211127211 */ /* 0x000fe200078e18ff */
[----:B------:R-:W-:-:S04]  /*0470*/  FFMA R7, R7, R10, R6 ;  /* 0x0000000a07077223 */ /* 0x000fc80000000006 */
[----:B--2---:R-:W-:-:S04]  /*0480*/  FFMA R14, R14, R13, R7 ;  /* 0x0000000d0e0e7223 */ /* 0x004fc80000000007 */
[----:B------:R-:W-:Y:S01]  /*0490*/  FFMA R24, R9, R24, R14 ;  /* 0x0000001809187223 */ /* 0x000fe2000000000e */
[----:B------:R-:W-:Y:S06]  /*04a0*/  @P1 BRA `(.L_x_27) ;  /* 0xfffffffc005c1947 */ /* 0x000fec000383ffff */
.L_x_26:
[----:B------:R-:W-:Y:S05]  /*04b0*/  @!P0 BRA `(.L_x_25) ;  /* 0x0000000000fc8947 */ /* 0x000fea0003800000 */
[----:B------:R-:W-:Y:S02]  /*04c0*/  ISETP.GE.U32.AND P1, PT, R27, 0x4, PT ;  /* 0x000000041b00780c */ /* 0x000fe40003f26070 */
[----:B------:R-:W-:-:S04]  /*04d0*/  LOP3.LUT R14, R19, 0x3, RZ, 0xc0, !PT ;  /* 0x00000003130e7812 */ /* 0x000fc800078ec0ff */
[----:B------:R-:W-:-:S07]  /*04e0*/  ISETP.NE.AND P0, PT, R14, RZ, PT ;  /* 0x000000ff0e00720c */ /* 0x000fce0003f05270 */
[----:B------:R-:W-:Y:S06]  /*04f0*/  @!P1 BRA `(.L_x_28) ;  /* 0x00000000006c9947 */ /* 0x000fec0003800000 */
[----:B------:R-:W0:Y:S01]  /*0500*/  LDC.64 R4, c[0x0][0x388] ;  /* 0x0000e200ff047b82 */ /* 0x000e220000000a00 */
[----:B------:R-:W1:Y:S01]  /*0510*/  LDCU.64 UR6, c[0x0][0x380] ;  /* 0x00007000ff0677ac */ /* 0x000e620008000a00 */
[----:B------:R-:W-:Y:S01]  /*0520*/  IMAD R7, R21, R17, R0 ;  /* 0x0000001115077224 */ /* 0x000fe200078e0200 */
[CC--:B------:R-:W-:Y:S02]  /*0530*/  IADD3 R3, PT, PT, R20.reuse, R21.reuse, RZ ;  /* 0x0000001514037210 */ /* 0x0c0fe40007ffe0ff */
[----:B------:R-:W-:-:S03]  /*0540*/  IADD3 R8, P1, PT, R20, R21, RZ ;  /* 0x0000001514087210 */ /* 0x000fc60007f3e0ff */
[----:B------:R-:W2:Y:S01]  /*0550*/  LDC.64 R12, c[0x0][0x380] ;  /* 0x0000e000ff0c7b82 */ /* 0x000ea20000000a00 */
[----:B0-----:R-:W-:-:S04]  /*0560*/  IMAD.WIDE R4, R7, 0x4, R4 ;  /* 0x0000000407047825 */ /* 0x001fc800078e0204 */
[----:B------:R-:W-:Y:S02]  /*0570*/  IMAD.WIDE R6, R17, 0x4, R4 ;  /* 0x0000000411067825 */ /* 0x000fe400078e0204 */
[----:B------:R-:W3:Y:S02]  /*0580*/  LDG.E.CONSTANT R4, desc[UR4][R4.64] ;  /* 0x0000000404047981 */ /* 0x000ee4000c1e9900 */
[----:B--2---:R-:W-:Y:S01]  /*0590*/  IMAD.WIDE.U32 R12, R3, 0x4, R12 ;  /* 0x00000004030c7825 */ /* 0x004fe200078e000c */
[----:B------:R-:W-:Y:S02]  /*05a0*/  IADD3.X R3, PT, PT, RZ, RZ, RZ, P1, !PT ;  /* 0x000000ffff037210 */ /* 0x000fe40000ffe4ff */
[----:B-1----:R-:W-:-:S03]  /*05b0*/  LEA R2, P1, R8, UR6, 0x2 ;  /* 0x0000000608027c11 */ /* 0x002fc6000f8210ff */
[----:B------:R-:W3:Y:S01]  /*05c0*/  LDG.E.CONSTANT R13, desc[UR4][R12.64] ;  /* 0x000000040c0d7981 */ /* 0x000ee2000c1e9900 */
[----:B------:R-:W-:Y:S01]  /*05d0*/  LEA.HI.X R3, R8, UR7, R3, 0x2, P1 ;  /* 0x0000000708037c11 */ /* 0x000fe200088f1403 */
[C---:B------:R-:W-:Y:S02]  /*05e0*/  IMAD.WIDE R8, R17.reuse, 0x4, R6 ;  /* 0x0000000411087825 */ /* 0x040fe400078e0206 */
[----:B------:R-:W2:Y:S04]  /*05f0*/  LDG.E.CONSTANT R6, desc[UR4][R6.64] ;  /* 0x0000000406067981 */ /* 0x000ea8000c1e9900 */
[----:B------:R-:W2:Y:S01]  /*0600*/  LDG.E.CONSTANT R15, desc[UR4][R2.64+0x4] ;  /* 0x00000404020f7981 */ /* 0x000ea2000c1e9900 */
[----:B------:R-:W-:-:S03]  /*0610*/  IMAD.WIDE R10, R17, 0x4, R8 ;  /* 0x00000004110a7825 */ /* 0x000fc600078e0208 */
[----:B------:R-:W4:Y:S04]  /*0620*/  LDG.E.CONSTANT R22, desc[UR4][R8.64] ;  /* 0x0000000408167981 */ /* 0x000f28000c1e9900 */
[----:B------:R-:W4:Y:S04]  /*0630*/  LDG.E.CONSTANT R18, desc[UR4][R2.64+0x8] ;  /* 0x0000080402127981 */ /* 0x000f28000c1e9900 */
[----:B------:R-:W5:Y:S04]  /*0640*/  LDG.E.CONSTANT R26, desc[UR4][R2.64+0xc] ;  /* 0x00000c04021a7981 */ /* 0x000f68000c1e9900 */
[----:B------:R-:W5:Y:S01]  /*0650*/  LDG.E.CONSTANT R10, desc[UR4][R10.64] ;  /* 0x000000040a0a7981 */ /* 0x000f62000c1e9900 */
[----:B------:R-:W-:Y:S01]  /*0660*/  IADD3 R21, PT, PT, R21, 0x4, RZ ;  /* 0x0000000415157810 */ /* 0x000fe20007ffe0ff */
[----:B---3--:R-:W-:-:S04]  /*0670*/  FFMA R24, R13, R4, R24 ;  /* 0x000000040d187223 */ /* 0x008fc80000000018 */
[----:B--2---:R-:W-:-:S04]  /*0680*/  FFMA R15, R15, R6, R24 ;  /* 0x000000060f0f7223 */ /* 0x004fc80000000018 */
[----:B----4-:R-:W-:-:S04]  /*0690*/  FFMA R15, R18, R22, R15 ;  /* 0x00000016120f7223 */ /* 0x010fc8000000000f */
[----:B-----5:R-:W-:-:S07]  /*06a0*/  FFMA R24, R26, R10, R15 ;  /* 0x0000000a1a187223 */ /* 0x020fce000000000f */
.L_x_28:
[----:B------:R-:W-:Y:S05]  /*06b0*/  @!P0 BRA `(.L_x_25) ;  /* 0x00000000007c8947 */ /* 0x000fea0003800000 */
[----:B------:R-:W-:Y:S01]  /*06c0*/  ISETP.NE.AND P1, PT, R14, 0x1, PT ;  /* 0x000000010e00780c */ /* 0x000fe20003f25270 */
[----:B------:R-:W0:Y:S01]  /*06d0*/  LDC.64 R10, c[0x0][0x380] ;  /* 0x0000e000ff0a7b82 */ /* 0x000e220000000a00 */
[----:B------:R-:W-:-:S04]  /*06e0*/  LOP3.LUT R19, R19, 0x1, RZ, 0xc0, !PT ;  /* 0x0000000113137812 */ /* 0x000fc800078ec0ff */
[----:B------:R-:W-:-:S03]  /*06f0*/  ISETP.NE.U32.AND P0, PT, R19, 0x1, PT ;  /* 0x000000011300780c */ /* 0x000fc60003f05070 */
[----:B------:R-:W1:Y:S04]  /*0700*/  LDC.64 R8, c[0x0][0x388] ;  /* 0x0000e200ff087b82 */ /* 0x000e680000000a00 */
[CC--:B------:R-:W-:Y:S02]  /*0710*/  @P1 IADD3 R13, PT, PT, R20.reuse, R21.reuse, RZ ;  /* 0x00000015140d1210 */ /* 0x0c0fe40007ffe0ff */
[----:B------:R-:W-:Y:S02]  /*0720*/  @P1 IADD3 R12, P2, PT, R20, R21, RZ ;  /* 0x00000015140c1210 */ /* 0x000fe40007f5e0ff */
[----:B------:R-:W2:Y:S02]  /*0730*/  @P1 LDC.64 R2, c[0x0][0x380] ;  /* 0x0000e000ff021b82 */ /* 0x000ea40000000a00 */
[----:B------:R-:W-:-:S06]  /*0740*/  @P1 IADD3.X R14, PT, PT, RZ, RZ, RZ, P2, !PT ;  /* 0x000000ffff0e1210 */ /* 0x000fcc00017fe4ff */
[----:B------:R-:W3:Y:S01]  /*0750*/  LDC.64 R4, c[0x0][0x380] ;  /* 0x0000e000ff047b82 */ /* 0x000ee20000000a00 */
[----:B0-----:R-:W-:-:S04]  /*0760*/  @P1 IMAD.WIDE.U32 R10, R13, 0x4, R10 ;  /* 0x000000040d0a1825 */ /* 0x001fc800078e000a */
[C---:B------:R-:W-:Y:S01]  /*0770*/  @P1 IMAD R13, R21.reuse, R17, R0 ;  /* 0x00000011150d1224 */ /* 0x040fe200078e0200 */
[----:B------:R-:W-:Y:S01]  /*0780*/  @P1 IADD3 R21, PT, PT, R21, 0x2, RZ ;  /* 0x0000000215151810 */ /* 0x000fe20007ffe0ff */
[----:B------:R-:W4:Y:S01]  /*0790*/  @P1 LDG.E.CONSTANT R11, desc[UR4][R10.64] ;  /* 0x000000040a0b1981 */ /* 0x000f22000c1e9900 */
[----:B------:R-:W0:Y:S01]  /*07a0*/  LDC.64 R6, c[0x0][0x388] ;  /* 0x0000e200ff067b82 */ /* 0x000e220000000a00 */
[----:B-1----:R-:W-:Y:S01]  /*07b0*/  @P1 IMAD.WIDE R8, R13, 0x4, R8 ;  /* 0x000000040d081825 */ /* 0x002fe200078e0208 */
[----:B------:R-:W-:Y:S02]  /*07c0*/  @!P0 IADD3 R15, PT, PT, R20, R21, RZ ;  /* 0x00000015140f8210 */ /* 0x000fe40007ffe0ff */
[----:B--2---:R-:W-:Y:S01]  /*07d0*/  @P1 LEA R2, P2, R12, R2, 0x2 ;  /* 0x000000020c021211 */ /* 0x004fe200078410ff */
[----:B------:R-:W-:-:S03]  /*07e0*/  @!P0 IMAD R21, R21, R17, R0 ;  /* 0x0000001115158224 */ /* 0x000fc600078e0200 */
[----:B------:R-:W-:Y:S01]  /*07f0*/  @P1 LEA.HI.X R3, R12, R3, R14, 0x2, P2 ;  /* 0x000000030c031211 */ /* 0x000fe200010f140e */
[----:B------:R-:W-:Y:S01]  /*0800*/  @P1 IMAD.WIDE R12, R17, 0x4, R8 ;  /* 0x00000004110c1825 */ /* 0x000fe200078e0208 */
[----:B------:R-:W4:Y:S03]  /*0810*/  @P1 LDG.E.CONSTANT R14, desc[UR4][R8.64] ;  /* 0x00000004080e1981 */ /* 0x000f26000c1e9900 */
[----:B---3--:R-:W-:Y:S01]  /*0820*/  @!P0 IMAD.WIDE.U32 R4, R15, 0x4, R4 ;  /* 0x000000040f048825 */ /* 0x008fe200078e0004 */
[----:B------:R-:W2:Y:S04]  /*0830*/  @P1 LDG.E.CONSTANT R2, desc[UR4][R2.64+0x4] ;  /* 0x0000040402021981 */ /* 0x000ea8000c1e9900 */
[----:B------:R-:W2:Y:S01]  /*0840*/  @P1 LDG.E.CONSTANT R12, desc[UR4][R12.64] ;  /* 0x000000040c0c1981 */ /* 0x000ea2000c1e9900 */
[----:B0-----:R-:W-:-:S03]  /*0850*/  @!P0 IMAD.WIDE R6, R21, 0x4, R6 ;  /* 0x0000000415068825 */ /* 0x001fc600078e0206 */
[----:B------:R-:W3:Y:S04]  /*0860*/  @!P0 LDG.E.CONSTANT R5, desc[UR4][R4.64] ;  /* 0x0000000404058981 */ /* 0x000ee8000c1e9900 */
[----:B------:R-:W3:Y:S01]  /*0870*/  @!P0 LDG.E.CONSTANT R6, desc[UR4][R6.64] ;  /* 0x0000000406068981 */ /* 0x000ee2000c1e9900 */
[----:B----4-:R-:W-:-:S04]  /*0880*/  @P1 FFMA R11, R11, R14, R24 ;  /* 0x0000000e0b0b1223 */ /* 0x010fc80000000018 */
[----:B--2---:R-:W-:-:S04]  /*0890*/  @P1 FFMA R24, R2, R12, R11 ;  /* 0x0000000c02181223 */ /* 0x004fc8000000000b */
[----:B---3--:R-:W-:-:S07]  /*08a0*/  @!P0 FFMA R24, R5, R6, R24 ;  /* 0x0000000605188223 */ /* 0x008fce0000000018 */
.L_x_25:
[----:B------:R-:W0:Y:S01]  /*08b0*/  LDC.64 R2, c[0x0][0x390] ;  /* 0x0000e400ff027b82 */ /* 0x000e220000000a00 */
[----:B------:R-:W-:-:S04]  /*08c0*/  IMAD R17, R16, R17, R0 ;  /* 0x0000001110117224 */ /* 0x000fc800078e0200 */
[----:B0-----:R-:W-:-:S05]  /*08d0*/  IMAD.WIDE R2, R17, 0x4, R2 ;  /* 0x0000000411027825 */ /* 0x001fca00078e0202 */
[----:B------:R-:W-:Y:S01]  /*08e0*/  STG.E desc[UR4][R2.64], R24 ;  /* 0x0000001802007986 */ /* 0x000fe2000c101904 */
[----:B------:R-:W-:Y:S05]  /*08f0*/  EXIT ;  /* 0x000000000000794d */ /* 0x000fea0003800000 */
.L_x_29:
        /* <DEDUP_REMOVED lines=16> */
.L_x_79:


//--------------------- .text._Z20ml_layer_norm_kernelPKfS0_S0_Pfiif --------------------------
	.section	.text._Z20ml_layer_norm_kernelPKfS0_S0_Pfiif,"ax",@progbits
	.align	128
        .global         _Z20ml_layer_norm_kernelPKfS0_S0_Pfiif
        .type           _Z20ml_layer_norm_kernelPKfS0_S0_Pfiif,@function
        .size           _Z20ml_layer_norm_kernelPKfS0_S0_Pfiif,(.L_x_74 - _Z20ml_layer_norm_kernelPKfS0_S0_Pfiif)
        .other          _Z20ml_layer_norm_kernelPKfS0_S0_Pfiif,@"STO_CUDA_ENTRY STV_DEFAULT"
_Z20ml_layer_norm_kernelPKfS0_S0_Pfiif:
.text._Z20ml_layer_norm_kernelPKfS0_S0_Pfiif:
[----:B------:R-:W-:Y:S08]  /*0000*/  LDC R1, c[0x0][0x37c] ;  /* 0x0000df00ff017b82 */ /* 0x000ff00000000800 */
[----:B------:R-:W0:Y:S08]  /*0010*/  S2UR UR4, SR_CTAID.X ;  /* 0x00000000000479c3 */ /* 0x000e300000002500 */
[----:B------:R-:W0:Y:S02]  /*0020*/  LDC R0, c[0x0][0x3a0] ;  /* 0x0000e800ff007b82 */ /* 0x000e240000000800 */
[----:B0-----:R-:W-:-:S13]  /*0030*/  ISETP.LE.AND P0, PT, R0, UR4, PT ;  /* 0x0000000400007c0c */ /* 0x001fda000bf03270 */
[----:B------:R-:W-:Y:S05]  /*0040*/  @P0 EXIT ;  /* 0x000000000000094d */ /* 0x000fea0003800000 */
[----:B------:R-:W0:Y:S01]  /*0050*/  S2R R7, SR_TID.X ;  /* 0x0000000000077919 */ /* 0x000e220000002100 */
[----:B------:R-:W1:Y:S01]  /*0060*/  LDC R10, c[0x0][0x3a4] ;  /* 0x0000e900ff0a7b82 */ /* 0x000e620000000800 */
[----:B------:R-:W2:Y:S01]  /*0070*/  LDCU.64 UR8, c[0x0][0x358] ;  /* 0x00006b00ff0877ac */ /* 0x000ea20008000a00 */
[----:B------:R-:W-:Y:S01]  /*0080*/  BSSY.RECONVERGENT B0, `(.L_x_30) ;  /* 0x0000013000007945 */ /* 0x000fe20003800200 */
[----:B------:R-:W-:Y:S02]  /*0090*/  IMAD.MOV.U32 R0, RZ, RZ, RZ ;  /* 0x000000ffff007224 */ /* 0x000fe400078e00ff */
[----:B------:R-:W-:-:S03]  /*00a0*/  IMAD.MOV.U32 R3, RZ, RZ, RZ ;  /* 0x000000ffff037224 */ /* 0x000fc600078e00ff */
[----:B------:R-:W3:Y:S01]  /*00b0*/  LDC.64 R4, c[0x0][0x380] ;  /* 0x0000e000ff047b82 */ /* 0x000ee20000000a00 */
[----:B-1----:R-:W-:Y:S01]  /*00c0*/  IMAD R2, R10, UR4, RZ ;  /* 0x000000040a027c24 */ /* 0x002fe2000f8e02ff */
[----:B0-----:R-:W-:-:S03]  /*00d0*/  ISETP.GE.AND P0, PT, R7, R10, PT ;  /* 0x0000000a0700720c */ /* 0x001fc60003f06270 */
[----:B---3--:R-:W-:-:S10]  /*00e0*/  IMAD.WIDE R4, R2, 0x4, R4 ;  /* 0x0000000402047825 */ /* 0x008fd400078e0204 */
[----:B--2---:R-:W-:Y:S05]  /*00f0*/  @P0 BRA `(.L_x_31) ;  /* 0x00000000002c0947 */ /* 0x004fea0003800000 */
[----:B------:R-:W0:Y:S01]  /*0100*/  LDC R6, c[0x0][0x360] ;  /* 0x0000d800ff067b82 */ /* 0x000e220000000800 */
[----:B------:R-:W-:Y:S02]  /*0110*/  IMAD.MOV.U32 R3, RZ, RZ, RZ ;  /* 0x000000ffff037224 */ /* 0x000fe400078e00ff */
[----:B------:R-:W-:Y:S02]  /*0120*/  IMAD.MOV.U32 R11, RZ, RZ, R7 ;  /* 0x000000ffff0b7224 */ /* 0x000fe400078e0007 */
[----:B------:R-:W-:-:S07]  /*0130*/  IMAD.MOV.U32 R0, RZ, RZ, RZ ;  /* 0x000000ffff007224 */ /* 0x000fce00078e00ff */
.L_x_32:
[----:B------:R-:W-:-:S06]  /*0140*/  IMAD.WIDE R8, R11, 0x4, R4 ;  /* 0x000000040b087825 */ /* 0x000fcc00078e0204 */
[----:B------:R-:W2:Y:S01]  /*0150*/  LDG.E.CONSTANT R8, desc[UR8][R8.64] ;  /* 0x0000000808087981 */ /* 0x000ea2000c1e9900 */
[----:B0-----:R-:W-:-:S05]  /*0160*/  IMAD.IADD R11, R6, 0x1, R11 ;  /* 0x00000001060b7824 */ /* 0x001fca00078e020b */
[----:B------:R-:W-:Y:S01]  /*0170*/  ISETP.GE.AND P0, PT, R11, R10, PT ;  /* 0x0000000a0b00720c */ /* 0x000fe20003f06270 */
[C---:B--2---:R-:W-:Y:S01]  /*0180*/  FADD R0, R8.reuse, R0 ;  /* 0x0000000008007221 */ /* 0x044fe20000000000 */
[----:B------:R-:W-:-:S11]  /*0190*/  FFMA R3, R8, R8, R3 ;  /* 0x0000000808037223 */ /* 0x000fd60000000003 */
[----:B------:R-:W-:Y:S05]  /*01a0*/  @!P0 BRA `(.L_x_32) ;  /* 0xfffffffc00e48947 */ /* 0x000fea000383ffff */
.L_x_31:
[----:B------:R-:W-:Y:S05]  /*01b0*/  BSYNC.RECONVERGENT B0 ;  /* 0x0000000000007941 */ /* 0x000fea0003800200 */
.L_x_30:
[----:B------:R-:W0:Y:S01]  /*01c0*/  S2UR UR6, SR_CgaCtaId ;  /* 0x00000000000679c3 */ /* 0x000e220000008800 */
[----:B------:R-:W-:Y:S02]  /*01d0*/  UMOV UR4, 0x400 ;  /* 0x0000040000047882 */ /* 0x000fe40000000000 */
[----:B------:R-:W-:Y:S02]  /*01e0*/  UIADD3 UR5, UPT, UPT, UR4, 0x400, URZ ;  /* 0x0000040004057890 */ /* 0x000fe4000fffe0ff */
[----:B0-----:R-:W-:Y:S02]  /*01f0*/  ULEA UR4, UR6, UR4, 0x18 ;  /* 0x0000000406047291 */ /* 0x001fe4000f8ec0ff */
[----:B------:R-:W-:Y:S01]  /*0200*/  ULEA UR5, UR6, UR5, 0x18 ;  /* 0x0000000506057291 */ /* 0x000fe2000f8ec0ff */
[----:B------:R-:W0:Y:S03]  /*0210*/  LDCU UR6, c[0x0][0x360] ;  /* 0x00006c00ff0677ac */ /* 0x000e260008000800 */
[----:B------:R-:W-:-:S02]  /*0220*/  LEA R11, R7, UR4, 0x2 ;  /* 0x00000004070b7c11 */ /* 0x000fc4000f8e10ff */
[----:B------:R-:W-:-:S03]  /*0230*/  LEA R10, R7, UR5, 0x2 ;  /* 0x00000005070a7c11 */ /* 0x000fc6000f8e10ff */
[----:B------:R1:W-:Y:S04]  /*0240*/  STS [R11], R0 ;  /* 0x000000000b007388 */ /* 0x0003e80000000800 */
[----:B------:R1:W-:Y:S01]  /*0250*/  STS [R10], R3 ;  /* 0x000000030a007388 */ /* 0x0003e20000000800 */
[----:B0-----:R-:W-:Y:S01]  /*0260*/  UISETP.GE.U32.AND UP0, UPT, UR6, 0x2, UPT ;  /* 0x000000020600788c */ /* 0x001fe2000bf06070 */
[----:B------:R-:W-:Y:S08]  /*0270*/  BAR.SYNC.DEFER_BLOCKING 0x0 ;  /* 0x0000000000007b1d */ /* 0x000ff00000010000 */
[----:B-1----:R-:W-:Y:S05]  /*0280*/  BRA.U !UP0, `(.L_x_33) ;  /* 0x0000000108507547 */ /* 0x002fea000b800000 */
[----:B------:R-:W-:-:S07]  /*0290*/  IMAD.U32 R0, RZ, RZ, UR6 ;  /* 0x00000006ff007e24 */ /* 0x000fce000f8e00ff */
.L_x_36:
[----:B------:R-:W-:Y:S01]  /*02a0*/  SHF.R.U32.HI R12, RZ, 0x1, R0 ;  /* 0x00000001ff0c7819 */ /* 0x000fe20000011600 */
[----:B------:R-:W-:Y:S03]  /*02b0*/  BSSY.RECONVERGENT B0, `(.L_x_34) ;  /* 0x000000d000007945 */ /* 0x000fe60003800200 */
[----:B------:R-:W-:-:S13]  /*02c0*/  ISETP.GE.U32.AND P0, PT, R7, R12, PT ;  /* 0x0000000c0700720c */ /* 0x000fda0003f06070 */
[----:B0-----:R-:W-:Y:S05]  /*02d0*/  @P0 BRA `(.L_x_35) ;  /* 0x0000000000280947 */ /* 0x001fea0003800000 */
[C---:B------:R-:W-:Y:S01]  /*02e0*/  LEA R3, R12.reuse, R11, 0x2 ;  /* 0x0000000b0c037211 */ /* 0x040fe200078e10ff */
[----:B------:R-:W-:Y:S01]  /*02f0*/  LDS R6, [R11] ;  /* 0x000000000b067984 */ /* 0x000fe20000000800 */
[----:B------:R-:W-:-:S04]  /*0300*/  IMAD R8, R12, 0x4, R10 ;  /* 0x000000040c087824 */ /* 0x000fc800078e020a */
[----:B------:R-:W0:Y:S02]  /*0310*/  LDS R3, [R3] ;  /* 0x0000000003037984 */ /* 0x000e240000000800 */
[----:B0-----:R-:W-:-:S05]  /*0320*/  FADD R6, R3, R6 ;  /* 0x0000000603067221 */ /* 0x001fca0000000000 */
[----:B------:R-:W-:Y:S04]  /*0330*/  STS [R11], R6 ;  /* 0x000000060b007388 */ /* 0x000fe80000000800 */
[----:B------:R-:W-:Y:S04]  /*0340*/  LDS R8, [R8] ;  /* 0x0000000008087984 */ /* 0x000fe80000000800 */
[----:B------:R-:W0:Y:S02]  /*0350*/  LDS R9, [R10] ;  /* 0x000000000a097984 */ /* 0x000e240000000800 */
[----:B0-----:R-:W-:-:S05]  /*0360*/  FADD R9, R8, R9 ;  /* 0x0000000908097221 */ /* 0x001fca0000000000 */
[----:B------:R0:W-:Y:S02]  /*0370*/  STS [R10], R9 ;  /* 0x000000090a007388 */ /* 0x0001e40000000800 */
.L_x_35:
[----:B------:R-:W-:Y:S05]  /*0380*/  BSYNC.RECONVERGENT B0 ;  /* 0x0000000000007941 */ /* 0x000fea0003800200 */
.L_x_34:
[----:B------:R-:W-:Y:S01]  /*0390*/  BAR.SYNC.DEFER_BLOCKING 0x0 ;  /* 0x0000000000007b1d */ /* 0x000fe20000010000 */
[----:B------:R-:W-:Y:S01]  /*03a0*/  ISETP.GT.U32.AND P0, PT, R0, 0x3, PT ;  /* 0x000000030000780c */ /* 0x000fe20003f04070 */
[----:B------:R-:W-:-:S12]  /*03b0*/  IMAD.MOV.U32 R0, RZ, RZ, R12 ;  /* 0x000000ffff007224 */ /* 0x000fd800078e000c */
[----:B------:R-:W-:Y:S05]  /*03c0*/  @P0 BRA `(.L_x_36) ;  /* 0xfffffffc00b40947 */ /* 0x000fea000383ffff */
.L_x_33:
[----:B------:R-:W1:Y:S01]  /*03d0*/  S2UR UR5, SR_CgaCtaId ;  /* 0x00000000000579c3 */ /* 0x000e620000008800 */
[----:B------:R-:W-:Y:S02]  /*03e0*/  UMOV UR4, 0x400 ;  /* 0x0000040000047882 */ /* 0x000fe40000000000 */
[----:B-1----:R-:W-:Y:S01]  /*03f0*/  ULEA UR4, UR5, UR4, 0x18 ;  /* 0x0000000405047291 */ /* 0x002fe2000f8ec0ff */
[----:B------:R-:W1:Y:S08]  /*0400*/  LDCU UR5, c[0x0][0x3a4] ;  /* 0x00007480ff0577ac */ /* 0x000e700008000800 */
[----:B------:R-:W2:Y:S01]  /*0410*/  LDS R0, [UR4] ;  /* 0x00000004ff007984 */ /* 0x000ea20008000800 */
[----:B-1----:R-:W-:-:S02]  /*0420*/  I2FP.F32.S32 R3, UR5 ;  /* 0x0000000500037c45 */ /* 0x002fc40008201400 */
[----:B------:R-:W-:Y:S02]  /*0430*/  ISETP.GE.AND P2, PT, R7, UR5, PT ;  /* 0x0000000507007c0c */ /* 0x000fe4000bf46270 */
[----:B------:R-:W0:Y:S02]  /*0440*/  MUFU.RCP R6, R3 ;  /* 0x0000000300067308 */ /* 0x000e240000001000 */
[----:B0-----:R-:W-:-:S04]  /*0450*/  FFMA R9, -R3, R6, 1 ;  /* 0x3f80000003097423 */ /* 0x001fc80000000106 */
[----:B------:R-:W-:Y:S02]  /*0460*/  FFMA R9, R6, R9, R6 ;  /* 0x0000000906097223 */ /* 0x000fe40000000006 */
[----:B--2---:R-:W0:Y:S02]  /*0470*/  FCHK P0, R0, R3 ;  /* 0x0000000300007302 */ /* 0x004e240000000000 */
[----:B------:R-:W-:-:S04]  /*0480*/  FFMA R6, R0, R9, RZ ;  /* 0x0000000900067223 */ /* 0x000fc800000000ff */
[----:B------:R-:W-:-:S04]  /*0490*/  FFMA R8, -R3, R6, R0 ;  /* 0x0000000603087223 */ /* 0x000fc80000000100 */
[----:B------:R-:W-:Y:S01]  /*04a0*/  FFMA R6, R9, R8, R6 ;  /* 0x0000000809067223 */ /* 0x000fe20000000006 */
[----:B0-----:R-:W-:Y:S06]  /*04b0*/  @!P0 BRA `(.L_x_37) ;  /* 0x00000000000c8947 */ /* 0x001fec0003800000 */
[----:B------:R-:W-:-:S07]  /*04c0*/  MOV R8, 0x4e0 ;  /* 0x000004e000087802 */ /* 0x000fce0000000f00 */
[----:B------:R-:W-:Y:S05]  /*04d0*/  CALL.REL.NOINC `($__internal_0_$__cuda_sm3x_div_rn_noftz_f32_slowpath) ;  /* 0x0000000000c07944 */ /* 0x000fea0003c00000 */
[----:B------:R-:W-:-:S07]  /*04e0*/  IMAD.MOV.U32 R6, RZ, RZ, R0 ;  /* 0x000000ffff067224 */ /* 0x000fce00078e0000 */
.L_x_37:
[----:B------:R-:W0:Y:S01]  /*04f0*/  S2UR UR5, SR_CgaCtaId ;  /* 0x00000000000579c3 */ /* 0x000e220000008800 */
[----:B------:R-:W-:Y:S01]  /*0500*/  UMOV UR4, 0x400 ;  /* 0x0000040000047882 */ /* 0x000fe20000000000 */
[----:B------:R-:W1:Y:S02]  /*0510*/  MUFU.RCP R0, R3 ;  /* 0x0000000300007308 */ /* 0x000e640000001000 */
[----:B-1----:R-:W-:-:S04]  /*0520*/  FFMA R9, -R3, R0, 1 ;  /* 0x3f80000003097423 */ /* 0x002fc80000000100 */
[----:B------:R-:W-:Y:S01]  /*0530*/  FFMA R0, R0, R9, R0 ;  /* 0x0000000900007223 */ /* 0x000fe20000000000 */
[----:B0-----:R-:W-:-:S09]  /*0540*/  ULEA UR4, UR5, UR4, 0x18 ;  /* 0x0000000405047291 */ /* 0x001fd2000f8ec0ff */
[----:B------:R-:W0:Y:S02]  /*0550*/  LDS R8, [UR4+0x400] ;  /* 0x00040004ff087984 */ /* 0x000e240008000800 */
[----:B0-----:R-:W0:Y:S01]  /*0560*/  FCHK P0, R8, R3 ;  /* 0x0000000308007302 */ /* 0x001e220000000000 */
[----:B------:R-:W-:-:S04]  /*0570*/  FFMA R9, R0, R8, RZ ;  /* 0x0000000800097223 */ /* 0x000fc800000000ff */
[----:B------:R-:W-:-:S04]  /*0580*/  FFMA R10, -R3, R9, R8 ;  /* 0x00000009030a7223 */ /* 0x000fc80000000108 */
[----:B------:R-:W-:Y:S01]  /*0590*/  FFMA R9, R0, R10, R9 ;  /* 0x0000000a00097223 */ /* 0x000fe20000000009 */
[----:B0-----:R-:W-:Y:S06]  /*05a0*/  @!P0 BRA `(.L_x_38) ;  /* 0x0000000000108947 */ /* 0x001fec0003800000 */
[----:B------:R-:W-:Y:S01]  /*05b0*/  IMAD.MOV.U32 R0, RZ, RZ, R8 ;  /* 0x000000ffff007224 */ /* 0x000fe200078e0008 */
[----:B------:R-:W-:-:S07]  /*05c0*/  MOV R8, 0x5e0 ;  /* 0x000005e000087802 */ /* 0x000fce0000000f00 */
[----:B------:R-:W-:Y:S05]  /*05d0*/  CALL.REL.NOINC `($__internal_0_$__cuda_sm3x_div_rn_noftz_f32_slowpath) ;  /* 0x0000000000807944 */ /* 0x000fea0003c00000 */
[----:B------:R-:W-:-:S07]  /*05e0*/  IMAD.MOV.U32 R9, RZ, RZ, R0 ;  /* 0x000000ffff097224 */ /* 0x000fce00078e0000 */
.L_x_38:
[----:B------:R-:W0:Y:S01]  /*05f0*/  LDCU UR4, c[0x0][0x3a8] ;  /* 0x00007500ff0477ac */ /* 0x000e220008000800 */
[----:B------:R-:W-:-:S04]  /*0600*/  FFMA R9, -R6, R6, R9 ;  /* 0x0000000606097223 */ /* 0x000fc80000000109 */
[----:B0-----:R-:W-:Y:S01]  /*0610*/  FADD R0, R9, UR4 ;  /* 0x0000000409007e21 */ /* 0x001fe20008000000 */
[----:B------:R-:W-:Y:S06]  /*0620*/  @P2 EXIT ;  /* 0x000000000000294d */ /* 0x000fec0003800000 */
[C---:B------:R-:W-:Y:S01]  /*0630*/  FSETP.GEU.AND P0, PT, |R0|.reuse, 1.175494350822287508e-38, PT ;  /* 0x008000000000780b */ /* 0x040fe20003f0e200 */
[----:B------:R-:W0:Y:S01]  /*0640*/  LDC.64 R8, c[0x0][0x388] ;  /* 0x0000e200ff087b82 */ /* 0x000e220000000a00 */
[----:B------:R-:W1:Y:S01]  /*0650*/  LDCU UR7, c[0x0][0x3a4] ;  /* 0x00007480ff0777ac */ /* 0x000e620008000800 */
[----:B------:R-:W2:Y:S06]  /*0660*/  LDCU.64 UR4, c[0x0][0x398] ;  /* 0x00007300ff0477ac */ /* 0x000eac0008000a00 */
[----:B------:R-:W3:Y:S04]  /*0670*/  LDC.64 R10, c[0x0][0x390] ;  /* 0x0000e400ff0a7b82 */ /* 0x000ee80000000a00 */
[----:B------:R-:W-:-:S04]  /*0680*/  @!P0 FMUL R0, R0, 16777216 ;  /* 0x4b80000000008820 */ /* 0x000fc80000400000 */
[----:B------:R-:W4:Y:S02]  /*0690*/  MUFU.RSQ R3, R0 ;  /* 0x0000000000037308 */ /* 0x000f240000001400 */
[----:B-12-4-:R-:W-:-:S07]  /*06a0*/  @!P0 FMUL R3, R3, 4096 ;  /* 0x4580000003038820 */ /* 0x016fce0000400000 */
.L_x_39:
[----:B-1----:R-:W-:-:S04]  /*06b0*/  IMAD.WIDE R14, R7, 0x4, R4 ;  /* 0x00000004070e7825 */ /* 0x002fc800078e0204 */
[C---:B0-----:R-:W-:Y:S02]  /*06c0*/  IMAD.WIDE R16, R7.reuse, 0x4, R8 ;  /* 0x0000000407107825 */ /* 0x041fe400078e0208 */
[----:B------:R-:W2:Y:S02]  /*06d0*/  LDG.E.CONSTANT R15, desc[UR8][R14.64] ;  /* 0x000000080e0f7981 */ /* 0x000ea4000c1e9900 */
[----:B---3--:R-:W-:Y:S02]  /*06e0*/  IMAD.WIDE R18, R7, 0x4, R10 ;  /* 0x0000000407127825 */ /* 0x008fe400078e020a */
[----:B------:R-:W3:Y:S04]  /*06f0*/  LDG.E.CONSTANT R17, desc[UR8][R16.64] ;  /* 0x0000000810117981 */ /* 0x000ee8000c1e9900 */
[----:B------:R-:W3:Y:S01]  /*0700*/  LDG.E.CONSTANT R19, desc[UR8][R18.64] ;  /* 0x0000000812137981 */ /* 0x000ee2000c1e9900 */
[----:B------:R-:W-:-:S02]  /*0710*/  SHF.R.S32.HI R13, RZ, 0x1f, R7 ;  /* 0x0000001fff0d7819 */ /* 0x000fc40000011407 */
[----:B------:R-:W-:Y:S01]  /*0720*/  IADD3 R20, P0, PT, R2, R7, RZ ;  /* 0x0000000702147210 */ /* 0x000fe20007f1e0ff */
[----:B------:R-:W-:-:S03]  /*0730*/  VIADD R7, R7, UR6 ;  /* 0x0000000607077c36 */ /* 0x000fc60008000000 */
[----:B------:R-:W-:Y:S02]  /*0740*/  LEA.HI.X.SX32 R13, R2, R13, 0x1, P0 ;  /* 0x0000000d020d7211 */ /* 0x000fe400000f0eff */
[----:B------:R-:W-:-:S04]  /*0750*/  LEA R12, P0, R20, UR4, 0x2 ;  /* 0x00000004140c7c11 */ /* 0x000fc8000f8010ff */
[----:B------:R-:W-:Y:S02]  /*0760*/  LEA.HI.X R13, R20, UR5, R13, 0x2, P0 ;  /* 0x00000005140d7c11 */ /* 0x000fe400080f140d */
[----:B------:R-:W-:Y:S01]  /*0770*/  ISETP.GE.AND P0, PT, R7, UR7, PT ;  /* 0x0000000707007c0c */ /* 0x000fe2000bf06270 */
[----:B--2---:R-:W-:-:S04]  /*0780*/  FADD R0, R15, -R6 ;  /* 0x800000060f007221 */ /* 0x004fc80000000000 */
[----:B------:R-:W-:-:S04]  /*0790*/  FMUL R0, R3, R0 ;  /* 0x0000000003007220 */ /* 0x000fc80000400000 */
[----:B---3--:R-:W-:-:S05]  /*07a0*/  FFMA R15, R0, R17, R19 ;  /* 0x00000011000f7223 */ /* 0x008fca0000000013 */
[----:B------:R1:W-:Y:S01]  /*07b0*/  STG.E desc[UR8][R12.64], R15 ;  /* 0x0000000f0c007986 */ /* 0x0003e2000c101908 */
[----:B------:R-:W-:Y:S05]  /*07c0*/  @!P0 BRA `(.L_x_39) ;  /* 0xfffffffc00b88947 */ /* 0x000fea000383ffff */
[----:B------:R-:W-:Y:S05]  /*07d0*/  EXIT ;  /* 0x000000000000794d */ /* 0x000fea0003800000 */
        .weak           $__internal_0_$__cuda_sm3x_div_rn_noftz_f32_slowpath
        .type           $__internal_0_$__cuda_sm3x_div_rn_noftz_f32_slowpath,@function
        .size           $__internal_0_$__cuda_sm3x_div_rn_noftz_f32_slowpath,(.L_x_74 - $__internal_0_$__cuda_sm3x_div_rn_noftz_f32_slowpath)
$__internal_0_$__cuda_sm3x_div_rn_noftz_f32_slowpath:
[--C-:B------:R-:W-:Y:S01]  /*07e0*/  SHF.R.U32.HI R10, RZ, 0x17, R3.reuse ;  /* 0x00000017ff0a7819 */ /* 0x100fe20000011603 */
[----:B------:R-:W-:Y:S01]  /*07f0*/  IMAD.MOV.U32 R11, RZ, RZ, R3 ;  /* 0x000000ffff0b7224 */ /* 0x000fe200078e0003 */
[----:B------:R-:W-:Y:S02]  /*0800*/  SHF.R.U32.HI R9, RZ, 0x17, R0 ;  /* 0x00000017ff097819 */ /* 0x000fe40000011600 */
[----:B------:R-:W-:Y:S02]  /*0810*/  LOP3.LUT R10, R10, 0xff, RZ, 0xc0, !PT ;  /* 0x000000ff0a0a7812 */ /* 0x000fe400078ec0ff */
[----:B------:R-:W-:Y:S02]  /*0820*/  LOP3.LUT R14, R9, 0xff, RZ, 0xc0, !PT ;  /* 0x000000ff090e7812 */ /* 0x000fe400078ec0ff */
[----:B------:R-:W-:-:S03]  /*0830*/  IADD3 R13, PT, PT, R10, -0x1, RZ ;  /* 0xffffffff0a0d7810 */ /* 0x000fc60007ffe0ff */
[----:B------:R-:W-:Y:S01]  /*0840*/  VIADD R12, R14, 0xffffffff ;  /* 0xffffffff0e0c7836 */ /* 0x000fe20000000000 */
[----:B------:R-:W-:-:S04]  /*0850*/  ISETP.GT.U32.AND P0, PT, R13, 0xfd, PT ;  /* 0x000000fd0d00780c */ /* 0x000fc80003f04070 */
[----:B------:R-:W-:-:S13]  /*0860*/  ISETP.GT.U32.OR P0, PT, R12, 0xfd, P0 ;  /* 0x000000fd0c00780c */ /* 0x000fda0000704470 */
[----:B------:R-:W-:Y:S01]  /*0870*/  @!P0 IMAD.MOV.U32 R9, RZ, RZ, RZ ;  /* 0x000000ffff098224 */ /* 0x000fe200078e00ff */
[----:B------:R-:W-:Y:S06]  /*0880*/  @!P0 BRA `(.L_x_40) ;  /* 0x00000000005c8947 */ /* 0x000fec0003800000 */
[----:B------:R-:W-:Y:S02]  /*0890*/  FSETP.GTU.FTZ.AND P0, PT, |R0|, +INF , PT ;  /* 0x7f8000000000780b */ /* 0x000fe40003f1c200 */
[----:B------:R-:W-:-:S04]  /*08a0*/  FSETP.GTU.FTZ.AND P1, PT, |R3|, +INF , PT ;  /* 0x7f8000000300780b */ /* 0x000fc80003f3c200 */
[----:B------:R-:W-:-:S13]  /*08b0*/  PLOP3.LUT P0, PT, P0, P1, PT, 0xf8, 0x8f ;  /* 0x00000000008f781c */ /* 0x000fda0000703f70 */
[----:B------:R-:W-:Y:S05]  /*08c0*/  @P0 BRA `(.L_x_41) ;  /* 0x0000000400440947 */ /* 0x000fea0003800000 */
[----:B------:R-:W-:-:S13]  /*08d0*/  LOP3.LUT P0, RZ, R11, 0x7fffffff, R0, 0xc8, !PT ;  /* 0x7fffffff0bff7812 */ /* 0x000fda000780c800 */
[----:B------:R-:W-:Y:S05]  /*08e0*/  @!P0 BRA `(.L_x_42) ;  /* 0x0000000400348947 */ /* 0x000fea0003800000 */
[C---:B------:R-:W-:Y:S02]  /*08f0*/  FSETP.NEU.FTZ.AND P3, PT, |R0|.reuse, +INF , PT ;  /* 0x7f8000000000780b */ /* 0x040fe40003f7d200 */
[----:B------:R-:W-:Y:S02]  /*0900*/  FSETP.NEU.FTZ.AND P1, PT, |R3|, +INF , PT ;  /* 0x7f8000000300780b */ /* 0x000fe40003f3d200 */
[----:B------:R-:W-:-:S11]  /*0910*/  FSETP.NEU.FTZ.AND P0, PT, |R0|, +INF , PT ;  /* 0x7f8000000000780b */ /* 0x000fd60003f1d200 */
[----:B------:R-:W-:Y:S05]  /*0920*/  @!P1 BRA !P3, `(.L_x_42) ;  /* 0x0000000400249947 */ /* 0x000fea0005800000 */
[----:B------:R-:W-:-:S04]  /*0930*/  LOP3.LUT P3, RZ, R0, 0x7fffffff, RZ, 0xc0, !PT ;  /* 0x7fffffff00ff7812 */ /* 0x000fc8000786c0ff */
[----:B------:R-:W-:-:S13]  /*0940*/  PLOP3.LUT P1, PT, P1, P3, PT, 0x2f, 0xf2 ;  /* 0x0000000000f2781c */ /* 0x000fda0000f26577 */
[----:B------:R-:W-:Y:S05]  /*0950*/  @P1 BRA `(.L_x_43) ;  /* 0x0000000400101947 */ /* 0x000fea0003800000 */
[----:B------:R-:W-:-:S04]  /*0960*/  LOP3.LUT P1, RZ, R11, 0x7fffffff, RZ, 0xc0, !PT ;  /* 0x7fffffff0bff7812 */ /* 0x000fc8000782c0ff */
[----:B------:R-:W-:-:S13]  /*0970*/  PLOP3.LUT P0, PT, P0, P1, PT, 0x2f, 0xf2 ;  /* 0x0000000000f2781c */ /* 0x000fda0000702577 */
[----:B------:R-:W-:Y:S05]  /*0980*/  @P0 BRA `(.L_x_44) ;  /* 0x0000000000f80947 */ /* 0x000fea0003800000 */
[----:B------:R-:W-:Y:S02]  /*0990*/  ISETP.GE.AND P0, PT, R12, RZ, PT ;  /* 0x000000ff0c00720c */ /* 0x000fe40003f06270 */
[----:B------:R-:W-:-:S11]  /*09a0*/  ISETP.GE.AND P1, PT, R13, RZ, PT ;  /* 0x000000ff0d00720c */ /* 0x000fd60003f26270 */
[----:B------:R-:W-:Y:S02]  /*09b0*/  @P0 IMAD.MOV.U32 R9, RZ, RZ, RZ ;  /* 0x000000ffff090224 */ /* 0x000fe400078e00ff */
[----:B------:R-:W-:Y:S01]  /*09c0*/  @!P0 FFMA R0, R0, 1.84467440737095516160e+19, RZ ;  /* 0x5f80000000008823 */ /* 0x000fe200000000ff */
[----:B------:R-:W-:Y:S02]  /*09d0*/  @!P0 IMAD.MOV.U32 R9, RZ, RZ, -0x40 ;  /* 0xffffffc0ff098424 */ /* 0x000fe400078e00ff */
[----:B------:R-:W-:-:S03]  /*09e0*/  @!P1 FFMA R11, R3, 1.84467440737095516160e+19, RZ ;  /* 0x5f800000030b9823 */ /* 0x000fc600000000ff */
[----:B------:R-:W-:-:S07]  /*09f0*/  @!P1 IADD3 R9, PT, PT, R9, 0x40, RZ ;  /* 0x0000004009099810 */ /* 0x000fce0007ffe0ff */
.L_x_40:
[----:B------:R-:W-:-:S05]  /*0a00*/  LEA R12, R10, 0xc0800000, 0x17 ;  /* 0xc08000000a0c7811 */ /* 0x000fca00078eb8ff */
[----:B------:R-:W-:Y:S02]  /*0a10*/  IMAD.IADD R12, R11, 0x1, -R12 ;  /* 0x000000010b0c7824 */ /* 0x000fe400078e0a0c */
[----:B------:R-:W-:Y:S02]  /*0a20*/  VIADD R11, R14, 0xffffff81 ;  /* 0xffffff810e0b7836 */ /* 0x000fe40000000000 */
[----:B------:R0:W1:Y:S01]  /*0a30*/  MUFU.RCP R13, R12 ;  /* 0x0000000c000d7308 */ /* 0x0000620000001000 */
[----:B------:R-:W-:Y:S01]  /*0a40*/  FADD.FTZ R15, -R12, -RZ ;  /* 0x800000ff0c0f7221 */ /* 0x000fe20000010100 */
[C---:B------:R-:W-:Y:S01]  /*0a50*/  IMAD R0, R11.reuse, -0x800000, R0 ;  /* 0xff8000000b007824 */ /* 0x040fe200078e0200 */
[----:B0-----:R-:W-:-:S05]  /*0a60*/  IADD3 R12, PT, PT, R11, 0x7f, -R10 ;  /* 0x0000007f0b0c7810 */ /* 0x001fca0007ffe80a */
[----:B------:R-:W-:Y:S02]  /*0a70*/  IMAD.IADD R9, R12, 0x1, R9 ;  /* 0x000000010c097824 */ /* 0x000fe400078e0209 */
[----:B-1----:R-:W-:-:S04]  /*0a80*/  FFMA R14, R13, R15, 1 ;  /* 0x3f8000000d0e7423 */ /* 0x002fc8000000000f */
[----:B------:R-:W-:-:S04]  /*0a90*/  FFMA R16, R13, R14, R13 ;  /* 0x0000000e0d107223 */ /* 0x000fc8000000000d */
[----:B------:R-:W-:-:S04]  /*0aa0*/  FFMA R13, R0, R16, RZ ;  /* 0x00000010000d7223 */ /* 0x000fc800000000ff */
[----:B------:R-:W-:-:S04]  /*0ab0*/  FFMA R14, R15, R13, R0 ;  /* 0x0000000d0f0e7223 */ /* 0x000fc80000000000 */
[----:B------:R-:W-:-:S04]  /*0ac0*/  FFMA R13, R16, R14, R13 ;  /* 0x0000000e100d7223 */ /* 0x000fc8000000000d */
[----:B------:R-:W-:-:S04]  /*0ad0*/  FFMA R14, R15, R13, R0 ;  /* 0x0000000d0f0e7223 */ /* 0x000fc80000000000 */
[----:B------:R-:W-:-:S05]  /*0ae0*/  FFMA R0, R16, R14, R13 ;  /* 0x0000000e10007223 */ /* 0x000fca000000000d */
[----:B------:R-:W-:-:S04]  /*0af0*/  SHF.R.U32.HI R10, RZ, 0x17, R0 ;  /* 0x00000017ff0a7819 */ /* 0x000fc80000011600 */
[----:B------:R-:W-:-:S05]  /*0b00*/  LOP3.LUT R10, R10, 0xff, RZ, 0xc0, !PT ;  /* 0x000000ff0a0a7812 */ /* 0x000fca00078ec0ff */
[----:B------:R-:W-:-:S04]  /*0b10*/  IMAD.IADD R15, R10, 0x1, R9 ;  /* 0x000000010a0f7824 */ /* 0x000fc800078e0209 */
[----:B------:R-:W-:-:S05]  /*0b20*/  VIADD R10, R15, 0xffffffff ;  /* 0xffffffff0f0a7836 */ /* 0x000fca0000000000 */
[----:B------:R-:W-:-:S13]  /*0b30*/  ISETP.GE.U32.AND P0, PT, R10, 0xfe, PT ;  /* 0x000000fe0a00780c */ /* 0x000fda0003f06070 */
[----:B------:R-:W-:Y:S05]  /*0b40*/  @!P0 BRA `(.L_x_45) ;  /* 0x0000000000808947 */ /* 0x000fea0003800000 */
[----:B------:R-:W-:-:S13]  /*0b50*/  ISETP.GT.AND P0, PT, R15, 0xfe, PT ;  /* 0x000000fe0f00780c */ /* 0x000fda0003f04270 */
[----:B------:R-:W-:Y:S05]  /*0b60*/  @P0 BRA `(.L_x_46) ;  /* 0x00000000006c0947 */ /* 0x000fea0003800000 */
[----:B------:R-:W-:-:S13]  /*0b70*/  ISETP.GE.AND P0, PT, R15, 0x1, PT ;  /* 0x000000010f00780c */ /* 0x000fda0003f06270 */
[----:B------:R-:W-:Y:S05]  /*0b80*/  @P0 BRA `(.L_x_47) ;  /* 0x0000000000980947 */ /* 0x000fea0003800000 */
[----:B------:R-:W-:Y:S02]  /*0b90*/  ISETP.GE.AND P0, PT, R15, -0x18, PT ;  /* 0xffffffe80f00780c */ /* 0x000fe40003f06270 */
[----:B------:R-:W-:-:S11]  /*0ba0*/  LOP3.LUT R0, R0, 0x80000000, RZ, 0xc0, !PT ;  /* 0x8000000000007812 */ /* 0x000fd600078ec0ff */
[----:B------:R-:W-:Y:S05]  /*0bb0*/  @!P0 BRA `(.L_x_47) ;  /* 0x00000000008c8947 */ /* 0x000fea0003800000 */
[CCC-:B------:R-:W-:Y:S01]  /*0bc0*/  FFMA.RZ R9, R16.reuse, R14.reuse, R13.reuse ;  /* 0x0000000e10097223 */ /* 0x1c0fe2000000c00d */
[C---:B------:R-:W-:Y:S01]  /*0bd0*/  IADD3 R12, PT, PT, R15.reuse, 0x20, RZ ;  /* 0x000000200f0c7810 */ /* 0x040fe20007ffe0ff */
[CCC-:B------:R-:W-:Y:S01]  /*0be0*/  FFMA.RM R10, R16.reuse, R14.reuse, R13.reuse ;  /* 0x0000000e100a7223 */ /* 0x1c0fe2000000400d */
[----:B------:R-:W-:Y:S02]  /*0bf0*/  ISETP.NE.AND P3, PT, R15, RZ, PT ;  /* 0x000000ff0f00720c */ /* 0x000fe40003f65270 */
[----:B------:R-:W-:Y:S01]  /*0c00*/  LOP3.LUT R11, R9, 0x7fffff, RZ, 0xc0, !PT ;  /* 0x007fffff090b7812 */ /* 0x000fe200078ec0ff */
[----:B------:R-:W-:Y:S01]  /*0c10*/  FFMA.RP R9, R16, R14, R13 ;  /* 0x0000000e10097223 */ /* 0x000fe2000000800d */
[----:B------:R-:W-:Y:S01]  /*0c20*/  IMAD.MOV R13, RZ, RZ, -R15 ;  /* 0x000000ffff0d7224 */ /* 0x000fe200078e0a0f */
[----:B------:R-:W-:Y:S02]  /*0c30*/  ISETP.NE.AND P1, PT, R15, RZ, PT ;  /* 0x000000ff0f00720c */ /* 0x000fe40003f25270 */
[----:B------:R-:W-:-:S02]  /*0c40*/  LOP3.LUT R11, R11, 0x800000, RZ, 0xfc, !PT ;  /* 0x008000000b0b7812 */ /* 0x000fc400078efcff */
[----:B------:R-:W-:Y:S02]  /*0c50*/  FSETP.NEU.FTZ.AND P0, PT, R9, R10, PT ;  /* 0x0000000a0900720b */ /* 0x000fe40003f1d000 */
[----:B------:R-:W-:Y:S02]  /*0c60*/  SHF.L.U32 R12, R11, R12, RZ ;  /* 0x0000000c0b0c7219 */ /* 0x000fe400000006ff */
[----:B------:R-:W-:Y:S02]  /*0c70*/  SEL R10, R13, RZ, P3 ;  /* 0x000000ff0d0a7207 */ /* 0x000fe40001800000 */
[----:B------:R-:W-:Y:S02]  /*0c80*/  ISETP.NE.AND P1, PT, R12, RZ, P1 ;  /* 0x000000ff0c00720c */ /* 0x000fe40000f25270 */
[----:B------:R-:W-:Y:S02]  /*0c90*/  SHF.R.U32.HI R10, RZ, R10, R11 ;  /* 0x0000000aff0a7219 */ /* 0x000fe4000001160b */
[----:B------:R-:W-:-:S02]  /*0ca0*/  PLOP3.LUT P0, PT, P0, P1, PT, 0xf8, 0x8f ;  /* 0x00000000008f781c */ /* 0x000fc40000703f70 */
[----:B------:R-:W-:Y:S02]  /*0cb0*/  SHF.R.U32.HI R12, RZ, 0x1, R10 ;  /* 0x00000001ff0c7819 */ /* 0x000fe4000001160a */
[----:B------:R-:W-:-:S04]  /*0cc0*/  SEL R9, RZ, 0x1, !P0 ;  /* 0x00000001ff097807 */ /* 0x000fc80004000000 */
[----:B------:R-:W-:-:S04]  /*0cd0*/  LOP3.LUT R9, R9, 0x1, R12, 0xf8, !PT ;  /* 0x0000000109097812 */ /* 0x000fc800078ef80c */
[----:B------:R-:W-:-:S05]  /*0ce0*/  LOP3.LUT R9, R9, R10, RZ, 0xc0, !PT ;  /* 0x0000000a09097212 */ /* 0x000fca00078ec0ff */
[----:B------:R-:W-:-:S05]  /*0cf0*/  IMAD.IADD R9, R12, 0x1, R9 ;  /* 0x000000010c097824 */ /* 0x000fca00078e0209 */
[----:B------:R-:W-:Y:S01]  /*0d00*/  LOP3.LUT R0, R9, R0, RZ, 0xfc, !PT ;  /* 0x0000000009007212 */ /* 0x000fe200078efcff */
[----:B------:R-:W-:Y:S06]  /*0d10*/  BRA `(.L_x_47) ;  /* 0x0000000000347947 */ /* 0x000fec0003800000 */
.L_x_46:
[----:B------:R-:W-:-:S04]  /*0d20*/  LOP3.LUT R0, R0, 0x80000000, RZ, 0xc0, !PT ;  /* 0x8000000000007812 */ /* 0x000fc800078ec0ff */
[----:B------:R-:W-:Y:S01]  /*0d30*/  LOP3.LUT R0, R0, 0x7f800000, RZ, 0xfc, !PT ;  /* 0x7f80000000007812 */ /* 0x000fe200078efcff */
[----:B------:R-:W-:Y:S06]  /*0d40*/  BRA `(.L_x_47) ;  /* 0x0000000000287947 */ /* 0x000fec0003800000 */
.L_x_45:
[----:B------:R-:W-:Y:S01]  /*0d50*/  IMAD R0, R9, 0x800000, R0 ;  /* 0x0080000009007824 */ /* 0x000fe200078e0200 */
[----:B------:R-:W-:Y:S06]  /*0d60*/  BRA `(.L_x_47) ;  /* 0x0000000000207947 */ /* 0x000fec0003800000 */
.L_x_44:
[----:B------:R-:W-:-:S04]  /*0d70*/  LOP3.LUT R0, R11, 0x80000000, R0, 0x48, !PT ;  /* 0x800000000b007812 */ /* 0x000fc800078e4800 */
[----:B------:R-:W-:Y:S01]  /*0d80*/  LOP3.LUT R0, R0, 0x7f800000, RZ, 0xfc, !PT ;  /* 0x7f80000000007812 */ /* 0x000fe200078efcff */
[----:B------:R-:W-:Y:S06]  /*0d90*/  BRA `(.L_x_47) ;  /* 0x0000000000147947 */ /* 0x000fec0003800000 */
.L_x_43:
[----:B------:R-:W-:Y:S01]  /*0da0*/  LOP3.LUT R0, R11, 0x80000000, R0, 0x48, !PT ;  /* 0x800000000b007812 */ /* 0x000fe200078e4800 */
[----:B------:R-:W-:Y:S06]  /*0db0*/  BRA `(.L_x_47) ;  /* 0x00000000000c7947 */ /* 0x000fec0003800000 */
.L_x_42:
[----:B------:R-:W0:Y:S01]  /*0dc0*/  MUFU.RSQ R0, -QNAN ;  /* 0xffc0000000007908 */ /* 0x000e220000001400 */
[----:B------:R-:W-:Y:S05]  /*0dd0*/  BRA `(.L_x_47) ;  /* 0x0000000000047947 */ /* 0x000fea0003800000 */
.L_x_41:
[----:B------:R-:W-:-:S07]  /*0de0*/  FADD.FTZ R0, R0, R3 ;  /* 0x0000000300007221 */ /* 0x000fce0000010000 */
.L_x_47:
[----:B------:R-:W-:-:S04]  /*0df0*/  IMAD.MOV.U32 R9, RZ, RZ, 0x0 ;  /* 0x00000000ff097424 */ /* 0x000fc800078e00ff */
[----:B0-----:R-:W-:Y:S05]  /*0e00*/  RET.REL.NODEC R8 `(_Z20ml_layer_norm_kernelPKfS0_S0_Pfiif) ;  /* 0xfffffff0087c7950 */ /* 0x001fea0003c3ffff */
.L_x_48:
        /* <DEDUP_REMOVED lines=15> */
.L_x_74:


//--------------------- .text._Z14ml_gelu_kernelPKfPfi --------------------------
	.section	.text._Z14ml_gelu_kernelPKfPfi,"ax",@progbits
	.align	128
        .global         _Z14ml_gelu_kernelPKfPfi
        .type           _Z14ml_gelu_kernelPKfPfi,@function
        .size           _Z14ml_gelu_kernelPKfPfi,(.L_x_81 - _Z14ml_gelu_kernelPKfPfi)
        .other          _Z14ml_gelu_kernelPKfPfi,@"STO_CUDA_ENTRY STV_DEFAULT"
_Z14ml_gelu_kernelPKfPfi:
.text._Z14ml_gelu_kernelPKfPfi:
[----:B------:R-:W-:Y:S01]  /*0000*/  LDC R1, c[0x0][0x37c] ;  /* 0x0000df00ff017b82 */ /* 0x000fe20000000800 */
[----:B------:R-:W0:Y:S07]  /*0010*/  S2R R0, SR_TID.X ;  /* 0x0000000000007919 */ /* 0x000e2e0000002100 */
[----:B------:R-:W0:Y:S01]  /*0020*/  S2UR UR4, SR_CTAID.X ;  /* 0x00000000000479c3 */ /* 0x000e220000002500 */
[----:B------:R-:W1:Y:S07]  /*0030*/  LDCU UR5, c[0x0][0x390] ;  /* 0x00007200ff0577ac */ /* 0x000e6e0008000800 */
[----:B------:R-:W0:Y:S02]  /*0040*/  LDC R5, c[0x0][0x360] ;  /* 0x0000d800ff057b82 */ /* 0x000e240000000800 */
[----:B0-----:R-:W-:-:S05]  /*0050*/  IMAD R5, R5, UR4, R0 ;  /* 0x0000000405057c24 */ /* 0x001fca000f8e0200 */
[----:B-1----:R-:W-:-:S13]  /*0060*/  ISETP.GE.AND P0, PT, R5, UR5, PT ;  /* 0x0000000505007c0c */ /* 0x002fda000bf06270 */
[----:B------:R-:W-:Y:S05]  /*0070*/  @P0 EXIT ;  /* 0x000000000000094d */ /* 0x000fea0003800000 */
[----:B------:R-:W0:Y:S01]  /*0080*/  LDC.64 R2, c[0x0][0x380] ;  /* 0x0000e000ff027b82 */ /* 0x000e220000000a00 */
[----:B------:R-:W1:Y:S01]  /*0090*/  LDCU.64 UR4, c[0x0][0x358] ;  /* 0x00006b00ff0477ac */ /* 0x000e620008000a00 */
[----:B0-----:R-:W-:-:S05]  /*00a0*/  IMAD.WIDE R2, R5, 0x4, R2 ;  /* 0x0000000405027825 */ /* 0x001fca00078e0202 */
[----:B-1----:R0:W2:Y:S01]  /*00b0*/  LDG.E.CONSTANT R4, desc[UR4][R2.64] ;  /* 0x0000000402047981 */ /* 0x0020a2000c1e9900 */
[----:B------:R-:W-:Y:S01]  /*00c0*/  MOV R10, 0x3c80f082 ;  /* 0x3c80f082000a7802 */ /* 0x000fe20000000f00 */
[----:B------:R-:W-:Y:S01]  /*00d0*/  HFMA2 R11, -RZ, RZ, 1.875, 0 ;  /* 0x3f800000ff0b7431 */ /* 0x000fe200000001ff */
[----:B0-----:R-:W0:Y:S02]  /*00e0*/  LDC.64 R2, c[0x0][0x388] ;  /* 0x0000e200ff027b82 */ /* 0x001e240000000a00 */
[----:B0-----:R-:W-:-:S04]  /*00f0*/  IMAD.WIDE R2, R5, 0x4, R2 ;  /* 0x0000000405027825 */ /* 0x001fc800078e0202 */
[----:B--2---:R-:W-:-:S04]  /*0100*/  FMUL R7, R4, 0.044714998453855514526 ;  /* 0x3d37271304077820 */ /* 0x004fc80000400000 */
[----:B------:R-:W-:-:S04]  /*0110*/  FMUL R7, R4, R7 ;  /* 0x0000000704077220 */ /* 0x000fc80000400000 */
[----:B------:R-:W-:-:S04]  /*0120*/  FFMA R7, R4, R7, R4 ;  /* 0x0000000704077223 */ /* 0x000fc80000000004 */
[----:B------:R-:W-:-:S04]  /*0130*/  FMUL R7, R7, 0.79788458347320556641 ;  /* 0x3f4c422a07077820 */ /* 0x000fc80000400000 */
[C---:B------:R-:W-:Y:S01]  /*0140*/  FMUL R0, |R7|.reuse, 2.8853900432586669922 ;  /* 0x4038aa3b07007820 */ /* 0x040fe20000400200 */
[C---:B------:R-:W-:Y:S01]  /*0150*/  FMUL R9, R7.reuse, R7 ;  /* 0x0000000707097220 */ /* 0x040fe20000400000 */
[C---:B------:R-:W-:Y:S02]  /*0160*/  FSETP.GE.AND P1, PT, |R7|.reuse, 0.60000002384185791016, PT ;  /* 0x3f19999a0700780b */ /* 0x040fe40003f26200 */
[----:B------:R-:W-:Y:S01]  /*0170*/  FSETP.GE.AND P0, PT, |R7|, 9.010913848876953125, PT ;  /* 0x41102cb40700780b */ /* 0x000fe20003f06200 */
[C---:B------:R-:W-:Y:S01]  /*0180*/  FFMA R10, R9.reuse, R10, -0.052303962409496307373 ;  /* 0xbd563cae090a7423 */ /* 0x040fe2000000000a */
[----:B------:R-:W0:Y:S02]  /*0190*/  MUFU.EX2 R0, R0 ;  /* 0x0000000000007308 */ /* 0x000e240000000800 */
[----:B0-----:R-:W-:Y:S01]  /*01a0*/  FADD R6, R0, 1 ;  /* 0x3f80000000067421 */ /* 0x001fe20000000000 */
[----:B------:R-:W-:-:S04]  /*01b0*/  FFMA R0, R9, R10, 0.1331529766321182251 ;  /* 0x3e08594109007423 */ /* 0x000fc8000000000a */
[C---:B------:R-:W-:Y:S01]  /*01c0*/  FFMA R0, R9.reuse, R0, -0.33332768082618713379 ;  /* 0xbeaaa9ed09007423 */ /* 0x040fe20000000000 */
[----:B------:R-:W0:Y:S03]  /*01d0*/  MUFU.RCP R6, R6 ;  /* 0x0000000600067308 */ /* 0x000e260000001000 */
[----:B------:R-:W-:Y:S01]  /*01e0*/  FFMA R0, R9, R0, RZ ;  /* 0x0000000009007223 */ /* 0x000fe200000000ff */
[----:B0-----:R-:W-:-:S05]  /*01f0*/  FFMA R8, R6, -2, R11 ;  /* 0xc000000006087823 */ /* 0x001fca000000000b */
[----:B------:R-:W-:-:S04]  /*0200*/  FSEL R8, R8, 1, !P0 ;  /* 0x3f80000008087808 */ /* 0x000fc80004000000 */
[--C-:B------:R-:W-:Y:S01]  /*0210*/  LOP3.LUT R8, R8, 0x80000000, R7.reuse, 0xb8, !PT ;  /* 0x8000000008087812 */ /* 0x100fe200078eb807 */
[----:B------:R-:W-:-:S04]  /*0220*/  @!P1 FFMA R8, R7, R0, R7 ;  /* 0x0000000007089223 */ /* 0x000fc80000000007 */
[----:B------:R-:W-:-:S04]  /*0230*/  FADD R8, R8, 1 ;  /* 0x3f80000008087421 */ /* 0x000fc80000000000 */
[----:B------:R-:W-:-:S04]  /*0240*/  FMUL R7, R8, 0.5 ;  /* 0x3f00000008077820 */ /* 0x000fc80000400000 */
[----:B------:R-:W-:-:S05]  /*0250*/  FMUL R7, R4, R7 ;  /* 0x0000000704077220 */ /* 0x000fca0000400000 */
[----:B------:R-:W-:Y:S01]  /*0260*/  STG.E desc[UR4][R2.64], R7 ;  /* 0x0000000702007986 */ /* 0x000fe2000c101904 */
[----:B------:R-:W-:Y:S05]  /*0270*/  EXIT ;  /* 0x000000000000794d */ /* 0x000fea0003800000 */
.L_x_49:
        /* <DEDUP_REMOVED lines=16> */
.L_x_81:


//--------------------- .text._Z17ml_softmax_kernelPKfPfiii --------------------------
	.section	.text._Z17ml_softmax_kernelPKfPfiii,"ax",@progbits
	.align	128
        .global         _Z17ml_softmax_kernelPKfPfiii
        .type           _Z17ml_softmax_kernelPKfPfiii,@function
        .size           _Z17ml_softmax_kernelPKfPfiii,(.L_x_75 - _Z17ml_softmax_kernelPKfPfiii)
        .other          _Z17ml_softmax_kernelPKfPfiii,@"STO_CUDA_ENTRY STV_DEFAULT"
_Z17ml_softmax_kernelPKfPfiii:
.text._Z17ml_softmax_kernelPKfPfiii:
[----:B------:R-:W-:Y:S01]  /*0000*/  LDC R1, c[0x0][0x37c] ;  /* 0x0000df00ff017b82 */ /* 0x000fe20000000800 */
[----:B------:R-:W0:Y:S07]  /*0010*/  S2R R0, SR_TID.X ;  /* 0x0000000000007919 */ /* 0x000e2e0000002100 */
[----:B------:R-:W0:Y:S01]  /*0020*/  S2UR UR6, SR_CTAID.X ;  /* 0x00000000000679c3 */ /* 0x000e220000002500 */
[----:B------:R-:W1:Y:S07]  /*0030*/  LDCU.64 UR4, c[0x0][0x390] ;  /* 0x00007200ff0477ac */ /* 0x000e6e0008000a00 */
[----:B------:R-:W0:Y:S01]  /*0040*/  LDC R9, c[0x0][0x360] ;  /* 0x0000d800ff097b82 */ /* 0x000e220000000800 */
[----:B-1----:R-:W-:Y:S01]  /*0050*/  UIMAD UR4, UR5, UR4, URZ ;  /* 0x00000004050472a4 */ /* 0x002fe2000f8e02ff */
[----:B0-----:R-:W-:-:S05]  /*0060*/  IMAD R9, R9, UR6, R0 ;  /* 0x0000000609097c24 */ /* 0x001fca000f8e0200 */
[----:B------:R-:W-:-:S13]  /*0070*/  ISETP.GE.AND P0, PT, R9, UR4, PT ;  /* 0x0000000409007c0c */ /* 0x000fda000bf06270 */
[----:B------:R-:W-:Y:S05]  /*0080*/  @P0 EXIT ;  /* 0x000000000000094d */ /* 0x000fea0003800000 */
[----:B------:R-:W0:Y:S01]  /*0090*/  LDCU UR5, c[0x0][0x398] ;  /* 0x00007300ff0577ac */ /* 0x000e220008000800 */
[----:B------:R-:W1:Y:S01]  /*00a0*/  LDCU.64 UR6, c[0x0][0x380] ;  /* 0x00007000ff0677ac */ /* 0x000e620008000a00 */
[----:B------:R-:W2:Y:S01]  /*00b0*/  LDCU.64 UR8, c[0x0][0x358] ;  /* 0x00006b00ff0877ac */ /* 0x000ea20008000a00 */
[----:B0-----:R-:W-:-:S04]  /*00c0*/  IMAD R9, R9, UR5, RZ ;  /* 0x0000000509097c24 */ /* 0x001fc8000f8e02ff */
[----:B------:R-:W-:-:S03]  /*00d0*/  IMAD.WIDE R4, R9, 0x4, RZ ;  /* 0x0000000409047825 */ /* 0x000fc600078e02ff */
[----:B-1----:R-:W-:-:S04]  /*00e0*/  IADD3 R2, P0, PT, R4, UR6, RZ ;  /* 0x0000000604027c10 */ /* 0x002fc8000ff1e0ff */
[----:B------:R-:W-:-:S05]  /*00f0*/  IADD3.X R3, PT, PT, R5, UR7, RZ, P0, !PT ;  /* 0x0000000705037c10 */ /* 0x000fca00087fe4ff */
[----:B--2---:R0:W5:Y:S01]  /*0100*/  LDG.E.CONSTANT R0, desc[UR8][R2.64] ;  /* 0x0000000802007981 */ /* 0x004162000c1e9900 */
[----:B------:R-:W-:Y:S01]  /*0110*/  UISETP.GE.AND UP0, UPT, UR5, 0x2, UPT ;  /* 0x000000020500788c */ /* 0x000fe2000bf06270 */
[----:B------:R-:W-:-:S08]  /*0120*/  SHF.R.S32.HI R8, RZ, 0x1f, R9 ;  /* 0x0000001fff087819 */ /* 0x000fd00000011409 */
[----:B0-----:R-:W-:Y:S05]  /*0130*/  BRA.U !UP0, `(.L_x_50) ;  /* 0x0000000508687547 */ /* 0x001fea000b800000 */
[----:B------:R-:W-:Y:S01]  /*0140*/  UIADD3 UR4, UPT, UPT, UR5, -0x1, URZ ;  /* 0xffffffff05047890 */ /* 0x000fe2000fffe0ff */
[----:B------:R-:W-:Y:S01]  /*0150*/  HFMA2 R11, -RZ, RZ, 0, 5.9604644775390625e-08 ;  /* 0x00000001ff0b7431 */ /* 0x000fe200000001ff */
[----:B------:R-:W-:Y:S02]  /*0160*/  UIADD3 UR5, UPT, UPT, UR5, -0x2, URZ ;  /* 0xfffffffe05057890 */ /* 0x000fe4000fffe0ff */
[----:B------:R-:W-:Y:S02]  /*0170*/  ULOP3.LUT UR6, UR4, 0xf, URZ, 0xc0, !UPT ;  /* 0x0000000f04067892 */ /* 0x000fe4000f8ec0ff */
[----:B------:R-:W-:-:S09]  /*0180*/  UISETP.GE.U32.AND UP0, UPT, UR5, 0xf, UPT ;  /* 0x0000000f0500788c */ /* 0x000fd2000bf06070 */
[----:B------:R-:W-:Y:S05]  /*0190*/  BRA.U !UP0, `(.L_x_51) ;  /* 0x0000000108947547 */ /* 0x000fea000b800000 */
[----:B------:R-:W-:Y:S01]  /*01a0*/  IADD3 R16, P0, PT, R2, 0x20, RZ ;  /* 0x0000002002107810 */ /* 0x000fe20007f1e0ff */
[----:B------:R-:W-:Y:S01]  /*01b0*/  ULOP3.LUT UR5, UR4, 0xfffffff0, URZ, 0xc0, !UPT ;  /* 0xfffffff004057892 */ /* 0x000fe2000f8ec0ff */
[----:B------:R-:W-:Y:S02]  /*01c0*/  MOV R10, RZ ;  /* 0x000000ff000a7202 */ /* 0x000fe40000000f00 */
[----:B------:R-:W-:Y:S01]  /*01d0*/  IADD3.X R7, PT, PT, RZ, R3, RZ, P0, !PT ;  /* 0x00000003ff077210 */ /* 0x000fe200007fe4ff */
[----:B------:R-:W-:-:S12]  /*01e0*/  UIADD3 UR5, UPT, UPT, -UR5, URZ, URZ ;  /* 0x000000ff05057290 */ /* 0x000fd8000fffe1ff */
.L_x_52:
[----:B------:R-:W-:-:S05]  /*01f0*/  MOV R6, R16 ;  /* 0x0000001000067202 */ /* 0x000fca0000000f00 */
[----:B------:R-:W2:Y:S04]  /*0200*/  LDG.E.CONSTANT R19, desc[UR8][R6.64+-0x1c] ;  /* 0xffffe40806137981 */ /* 0x000ea8000c1e9900 */
[----:B------:R-:W2:Y:S04]  /*0210*/  LDG.E.CONSTANT R20, desc[UR8][R6.64+-0x18] ;  /* 0xffffe80806147981 */ /* 0x000ea8000c1e9900 */
[----:B------:R-:W3:Y:S04]  /*0220*/  LDG.E.CONSTANT R22, desc[UR8][R6.64+-0x14] ;  /* 0xffffec0806167981 */ /* 0x000ee8000c1e9900 */
[----:B------:R-:W3:Y:S04]  /*0230*/  LDG.E.CONSTANT R21, desc[UR8][R6.64+-0x10] ;  /* 0xfffff00806157981 */ /* 0x000ee8000c1e9900 */
[----:B------:R-:W4:Y:S04]  /*0240*/  LDG.E.CONSTANT R24, desc[UR8][R6.64+-0xc] ;  /* 0xfffff40806187981 */ /* 0x000f28000c1e9900 */
        /* <DEDUP_REMOVED lines=10> */
[----:B------:R0:W4:Y:S01]  /*02f0*/  LDG.E.CONSTANT R12, desc[UR8][R6.64+0x20] ;  /* 0x00002008060c7981 */ /* 0x000122000c1e9900 */
[----:B------:R-:W-:Y:S01]  /*0300*/  UIADD3 UR5, UPT, UPT, UR5, 0x10, URZ ;  /* 0x0000001005057890 */ /* 0x000fe2000fffe0ff */
[----:B------:R-:W-:-:S03]  /*0310*/  IADD3 R10, PT, PT, R10, 0x10, RZ ;  /* 0x000000100a0a7810 */ /* 0x000fc60007ffe0ff */
[----:B------:R-:W-:Y:S01]  /*0320*/  UISETP.NE.AND UP0, UPT, UR5, URZ, UPT ;  /* 0x000000ff0500728c */ /* 0x000fe2000bf05270 */
[----:B--2--5:R-:W-:-:S04]  /*0330*/  FMNMX3 R19, R0, R19, R20, !PT ;  /* 0x0000001300137276 */ /* 0x024fc80007800014 */
[----:B---3--:R-:W-:-:S04]  /*0340*/  FMNMX3 R19, R19, R22, R21, !PT ;  /* 0x0000001613137276 */ /* 0x008fc80007800015 */
[----:B----4-:R-:W-:-:S04]  /*0350*/  FMNMX3 R19, R19, R24, R23, !PT ;  /* 0x0000001813137276 */ /* 0x010fc80007800017 */
[----:B------:R-:W-:-:S04]  /*0360*/  FMNMX3 R19, R19, R26, R25, !PT ;  /* 0x0000001a13137276 */ /* 0x000fc80007800019 */
[----:B------:R-:W-:-:S04]  /*0370*/  FMNMX3 R17, R19, R17, R18, !PT ;  /* 0x0000001113117276 */ /* 0x000fc80007800012 */
[----:B------:R-:W-:Y:S02]  /*0380*/  FMNMX3 R15, R17, R16, R15, !PT ;  /* 0x00000010110f7276 */ /* 0x000fe4000780000f */
[----:B------:R-:W-:-:S04]  /*0390*/  IADD3 R16, P0, PT, R6, 0x40, RZ ;  /* 0x0000004006107810 */ /* 0x000fc80007f1e0ff */
[----:B0-----:R-:W-:Y:S02]  /*03a0*/  IADD3.X R7, PT, PT, RZ, R7, RZ, P0, !PT ;  /* 0x00000007ff077210 */ /* 0x001fe400007fe4ff */
[----:B------:R-:W-:-:S04]  /*03b0*/  FMNMX3 R11, R15, R14, R11, !PT ;  /* 0x0000000e0f0b7276 */ /* 0x000fc8000780000b */
[----:B------:R-:W-:Y:S01]  /*03c0*/  FMNMX3 R0, R11, R13, R12, !PT ;  /* 0x0000000d0b007276 */ /* 0x000fe2000780000c */
[----:B------:R-:W-:Y:S06]  /*03d0*/  BRA.U UP0, `(.L_x_52) ;  /* 0xfffffffd00847547 */ /* 0x000fec000b83ffff */
[----:B------:R-:W-:-:S07]  /*03e0*/  IADD3 R11, PT, PT, R10, 0x1, RZ ;  /* 0x000000010a0b7810 */ /* 0x000fce0007ffe0ff */
.L_x_51:
[----:B------:R-:W-:-:S09]  /*03f0*/  UISETP.NE.AND UP0, UPT, UR6, URZ, UPT ;  /* 0x000000ff0600728c */ /* 0x000fd2000bf05270 */
[----:B------:R-:W-:Y:S05]  /*0400*/  BRA.U !UP0, `(.L_x_50) ;  /* 0x0000000108b47547 */ /* 0x000fea000b800000 */
[----:B------:R-:W-:Y:S02]  /*0410*/  UISETP.GE.U32.AND UP0, UPT, UR6, 0x8, UPT ;  /* 0x000000080600788c */ /* 0x000fe4000bf06070 */
[----:B------:R-:W-:-:S04]  /*0420*/  ULOP3.LUT UR5, UR4, 0x7, URZ, 0xc0, !UPT ;  /* 0x0000000704057892 */ /* 0x000fc8000f8ec0ff */
[----:B------:R-:W-:-:S03]  /*0430*/  UISETP.NE.AND UP1, UPT, UR5, URZ, UPT ;  /* 0x000000ff0500728c */ /* 0x000fc6000bf25270 */
[----:B------:R-:W-:Y:S08]  /*0440*/  BRA.U !UP0, `(.L_x_53) ;  /* 0x0000000108387547 */ /* 0x000ff0000b800000 */
[----:B------:R-:W-:-:S05]  /*0450*/  IMAD.WIDE.U32 R6, R11, 0x4, R2 ;  /* 0x000000040b067825 */ /* 0x000fca00078e0002 */
[----:B------:R-:W2:Y:S04]  /*0460*/  LDG.E.CONSTANT R13, desc[UR8][R6.64] ;  /* 0x00000008060d7981 */ /* 0x000ea8000c1e9900 */
[----:B------:R-:W2:Y:S04]  /*0470*/  LDG.E.CONSTANT R10, desc[UR8][R6.64+0x4] ;  /* 0x00000408060a7981 */ /* 0x000ea8000c1e9900 */
[----:B------:R-:W3:Y:S04]  /*0480*/  LDG.E.CONSTANT R15, desc[UR8][R6.64+0x8] ;  /* 0x00000808060f7981 */ /* 0x000ee8000c1e9900 */
[----:B------:R-:W3:Y:S04]  /*0490*/  LDG.E.CONSTANT R12, desc[UR8][R6.64+0xc] ;  /* 0x00000c08060c7981 */ /* 0x000ee8000c1e9900 */
[----:B------:R-:W4:Y:S04]  /*04a0*/  LDG.E.CONSTANT R17, desc[UR8][R6.64+0x10] ;  /* 0x0000100806117981 */ /* 0x000f28000c1e9900 */
[----:B------:R-:W4:Y:S04]  /*04b0*/  LDG.E.CONSTANT R14, desc[UR8][R6.64+0x14] ;  /* 0x00001408060e7981 */ /* 0x000f28000c1e9900 */
[----:B------:R-:W4:Y:S04]  /*04c0*/  LDG.E.CONSTANT R19, desc[UR8][R6.64+0x18] ;  /* 0x0000180806137981 */ /* 0x000f28000c1e9900 */
[----:B------:R-:W4:Y:S01]  /*04d0*/  LDG.E.CONSTANT R16, desc[UR8][R6.64+0x1c] ;  /* 0x00001c0806107981 */ /* 0x000f22000c1e9900 */
[----:B------:R-:W-:-:S02]  /*04e0*/  IADD3 R11, PT, PT, R11, 0x8, RZ ;  /* 0x000000080b0b7810 */ /* 0x000fc40007ffe0ff */
[----:B--2--5:R-:W-:-:S04]  /*04f0*/  FMNMX3 R10, R0, R13, R10, !PT ;  /* 0x0000000d000a7276 */ /* 0x024fc8000780000a */
[----:B---3--:R-:W-:-:S04]  /*0500*/  FMNMX3 R10, R10, R15, R12, !PT ;  /* 0x0000000f0a0a7276 */ /* 0x008fc8000780000c */
[----:B----4-:R-:W-:-:S04]  /*0510*/  FMNMX3 R10, R10, R17, R14, !PT ;  /* 0x000000110a0a7276 */ /* 0x010fc8000780000e */
[----:B------:R-:W-:-:S07]  /*0520*/  FMNMX3 R0, R10, R19, R16, !PT ;  /* 0x000000130a007276 */ /* 0x000fce0007800010 */
.L_x_53:
        /* <DEDUP_REMOVED lines=9> */
[----:B------:R-:W3:Y:S01]  /*05c0*/  LDG.E.CONSTANT R12, desc[UR8][R6.64+0xc] ;  /* 0x00000c08060c7981 */ /* 0x000ee2000c1e9900 */
[----:B------:R-:W-:-:S02]  /*05d0*/  IADD3 R11, PT, PT, R11, 0x4, RZ ;  /* 0x000000040b0b7810 */ /* 0x000fc40007ffe0ff */
[----:B--2--5:R-:W-:-:S04]  /*05e0*/  FMNMX3 R0, R0, R13, R10, !PT ;  /* 0x0000000d00007276 */ /* 0x024fc8000780000a */
[----:B---3--:R-:W-:-:S07]  /*05f0*/  FMNMX3 R0, R0, R15, R12, !PT ;  /* 0x0000000f00007276 */ /* 0x008fce000780000c */
.L_x_54:
[----:B------:R-:W-:Y:S05]  /*0600*/  BRA.U !UP1, `(.L_x_50) ;  /* 0x0000000109347547 */ /* 0x000fea000b800000 */
[----:B------:R-:W0:Y:S01]  /*0610*/  LDCU.64 UR6, c[0x0][0x380] ;  /* 0x00007000ff0677ac */ /* 0x000e220008000a00 */
[----:B------:R-:W-:Y:S01]  /*0620*/  IMAD.WIDE.U32 R6, R11, 0x4, R4 ;  /* 0x000000040b067825 */ /* 0x000fe200078e0004 */
[----:B------:R-:W-:Y:S02]  /*0630*/  UIADD3 UR4, UPT, UPT, -UR4, URZ, URZ ;  /* 0x000000ff04047290 */ /* 0x000fe4000fffe1ff */
[----:B0-----:R-:W-:-:S04]  /*0640*/  IADD3 R6, P0, PT, R6, UR6, RZ ;  /* 0x0000000606067c10 */ /* 0x001fc8000ff1e0ff */
[----:B------:R-:W-:-:S09]  /*0650*/  IADD3.X R11, PT, PT, R7, UR7, RZ, P0, !PT ;  /* 0x00000007070b7c10 */ /* 0x000fd200087fe4ff */
.L_x_55:
[----:B------:R-:W-:-:S06]  /*0660*/  MOV R7, R11 ;  /* 0x0000000b00077202 */ /* 0x000fcc0000000f00 */
[----:B------:R0:W2:Y:S01]  /*0670*/  LDG.E.CONSTANT R7, desc[UR8][R6.64] ;  /* 0x0000000806077981 */ /* 0x0000a2000c1e9900 */
[----:B------:R-:W-:-:S04]  /*0680*/  UIADD3 UR4, UPT, UPT, UR4, 0x1, URZ ;  /* 0x0000000104047890 */ /* 0x000fc8000fffe0ff */
[----:B------:R-:W-:Y:S01]  /*0690*/  UISETP.NE.AND UP0, UPT, UR4, URZ, UPT ;  /* 0x000000ff0400728c */ /* 0x000fe2000bf05270 */
[----:B0-----:R-:W-:-:S04]  /*06a0*/  IADD3 R6, P0, PT, R6, 0x4, RZ ;  /* 0x0000000406067810 */ /* 0x001fc80007f1e0ff */
[----:B------:R-:W-:Y:S02]  /*06b0*/  IADD3.X R11, PT, PT, RZ, R11, RZ, P0, !PT ;  /* 0x0000000bff0b7210 */ /* 0x000fe400007fe4ff */
[----:B--2--5:R-:W-:Y:S02]  /*06c0*/  FMNMX R0, R7, R0, !PT ;  /* 0x0000000007007209 */ /* 0x024fe40007800000 */
[----:B------:R-:W-:Y:S05]  /*06d0*/  BRA.U UP0, `(.L_x_55) ;  /* 0xfffffffd00e07547 */ /* 0x000fea000b83ffff */
.L_x_50:
[----:B------:R-:W0:Y:S01]  /*06e0*/  LDC R12, c[0x0][0x398] ;  /* 0x0000e600ff0c7b82 */ /* 0x000e220000000800 */
[----:B------:R-:W1:Y:S01]  /*06f0*/  LDCU.64 UR4, c[0x0][0x388] ;  /* 0x00007100ff0477ac */ /* 0x000e620008000a00 */
[----:B------:R-:W-:Y:S01]  /*0700*/  HFMA2 R23, -RZ, RZ, 0, 0 ;  /* 0x00000000ff177431 */ /* 0x000fe200000001ff */
[----:B-1----:R-:W-:-:S04]  /*0710*/  LEA R6, P0, R9, UR4, 0x2 ;  /* 0x0000000409067c11 */ /* 0x002fc8000f8010ff */
[----:B------:R-:W-:Y:S02]  /*0720*/  LEA.HI.X R7, R9, UR5, R8, 0x2, P0 ;  /* 0x0000000509077c11 */ /* 0x000fe400080f1408 */
[----:B0-----:R-:W-:-:S13]  /*0730*/  ISETP.GE.AND P3, PT, R12, 0x1, PT ;  /* 0x000000010c00780c */ /* 0x001fda0003f66270 */
[----:B------:R-:W-:Y:S05]  /*0740*/  @!P3 BRA `(.L_x_56) ;  /* 0x0000000c00a0b947 */ /* 0x000fea0003800000 */
[C---:B------:R-:W-:Y:S02]  /*0750*/  ISETP.GE.U32.AND P1, PT, R12.reuse, 0x8, PT ;  /* 0x000000080c00780c */ /* 0x040fe40003f26070 */
[----:B------:R-:W-:Y:S02]  /*0760*/  LOP3.LUT R25, R12, 0x7, RZ, 0xc0, !PT ;  /* 0x000000070c197812 */ /* 0x000fe400078ec0ff */
[----:B------:R-:W-:Y:S02]  /*0770*/  MOV R23, RZ ;  /* 0x000000ff00177202 */ /* 0x000fe40000000f00 */
[----:B------:R-:W-:Y:S02]  /*0780*/  ISETP.NE.AND P0, PT, R25, RZ, PT ;  /* 0x000000ff1900720c */ /* 0x000fe40003f05270 */
[----:B------:R-:W-:-:S05]  /*0790*/  MOV R13, RZ ;  /* 0x000000ff000d7202 */ /* 0x000fca0000000f00 */
[----:B------:R-:W-:Y:S06]  /*07a0*/  @!P1 BRA `(.L_x_57) ;  /* 0x0000000400d49947 */ /* 0x000fec0003800000 */
[----:B------:R-:W0:Y:S01]  /*07b0*/  LDCU.64 UR6, c[0x0][0x380] ;  /* 0x00007000ff0677ac */ /* 0x000e220008000a00 */
[----:B------:R-:W-:Y:S02]  /*07c0*/  IADD3 R22, P1, PT, R4, 0x10, RZ ;  /* 0x0000001004167810 */ /* 0x000fe40007f3e0ff */
[----:B------:R-:W-:Y:S02]  /*07d0*/  LOP3.LUT R13, R12, 0x7ffffff8, RZ, 0xc0, !PT ;  /* 0x7ffffff80c0d7812 */ /* 0x000fe400078ec0ff */
[----:B------:R-:W-:Y:S02]  /*07e0*/  IADD3.X R27, PT, PT, RZ, R5, RZ, P1, !PT ;  /* 0x00000005ff1b7210 */ /* 0x000fe40000ffe4ff */
[----:B------:R-:W-:Y:S02]  /*07f0*/  MOV R23, RZ ;  /* 0x000000ff00177202 */ /* 0x000fe40000000f00 */
[----:B------:R-:W-:Y:S02]  /*0800*/  IADD3 R14, PT, PT, -R13, RZ, RZ ;  /* 0x000000ff0d0e7210 */ /* 0x000fe40007ffe1ff */
[----:B0-----:R-:W-:-:S02]  /*0810*/  IADD3 R8, P2, PT, R22, UR6, RZ ;  /* 0x0000000616087c10 */ /* 0x001fc4000ff5e0ff */
[----:B------:R-:W-:Y:S02]  /*0820*/  IADD3 R22, P1, PT, R22, UR4, RZ ;  /* 0x0000000416167c10 */ /* 0x000fe4000ff3e0ff */
[C---:B------:R-:W-:Y:S02]  /*0830*/  IADD3.X R9, PT, PT, R27.reuse, UR7, RZ, P2, !PT ;  /* 0x000000071b097c10 */ /* 0x040fe400097fe4ff */
[----:B------:R-:W-:-:S09]  /*0840*/  IADD3.X R27, PT, PT, R27, UR5, RZ, P1, !PT ;  /* 0x000000051b1b7c10 */ /* 0x000fd20008ffe4ff */
.L_x_58:
[----:B------:R-:W2:Y:S04]  /*0850*/  LDG.E.CONSTANT R17, desc[UR8][R8.64+-0x10] ;  /* 0xfffff00808117981 */ /* 0x000ea8000c1e9900 */
[----:B------:R-:W3:Y:S04]  /*0860*/  LDG.E.CONSTANT R29, desc[UR8][R8.64+-0xc] ;  /* 0xfffff408081d7981 */ /* 0x000ee8000c1e9900 */
[----:B------:R-:W4:Y:S04]  /*0870*/  LDG.E.CONSTANT R11, desc[UR8][R8.64+-0x8] ;  /* 0xfffff808080b7981 */ /* 0x000f28000c1e9900 */
[----:B------:R-:W4:Y:S01]  /*0880*/  LDG.E.CONSTANT R21, desc[UR8][R8.64+-0x4] ;  /* 0xfffffc0808157981 */ /* 0x000f22000c1e9900 */
[----:B------:R-:W-:Y:S01]  /*0890*/  HFMA2 R15, -RZ, RZ, 0.96630859375, -0.0022525787353515625 ;  /* 0x3bbb989dff0f7431 */ /* 0x000fe200000001ff */
[----:B------:R-:W-:Y:S01]  /*08a0*/  MOV R16, 0x437c0000 ;  /* 0x437c000000107802 */ /* 0x000fe20000000f00 */
[----:B--2--5:R-:W-:-:S04]  /*08b0*/  FADD R10, R17, -R0 ;  /* 0x80000000110a7221 */ /* 0x024fc80000000000 */
[----:B------:R-:W-:Y:S01]  /*08c0*/  FFMA.SAT R17, R10, R15, 0.5 ;  /* 0x3f0000000a117423 */ /* 0x000fe2000000200f */
[----:B---3--:R-:W-:-:S03]  /*08d0*/  FADD R18, R29, -R0 ;  /* 0x800000001d127221 */ /* 0x008fc60000000000 */
[-C--:B------:R-:W-:Y:S01]  /*08e0*/  FFMA.RM R17, R17, R16.reuse, 12582913 ;  /* 0x4b40000111117423 */ /* 0x080fe20000004010 */
[----:B----4-:R-:W-:Y:S01]  /*08f0*/  FADD R26, R11, -R0 ;  /* 0x800000000b1a7221 */ /* 0x010fe20000000000 */
[-C--:B------:R-:W-:Y:S02]  /*0900*/  FFMA.SAT R29, R18, R15.reuse, 0.5 ;  /* 0x3f000000121d7423 */ /* 0x080fe4000000200f */
[C---:B------:R-:W-:Y:S01]  /*0910*/  FADD R19, R17.reuse, -12583039 ;  /* 0xcb40007f11137421 */ /* 0x040fe20000000000 */
[----:B------:R-:W-:Y:S01]  /*0920*/  SHF.L.U32 R24, R17, 0x17, RZ ;  /* 0x0000001711187819 */ /* 0x000fe200000006ff */
[----:B------:R-:W-:Y:S02]  /*0930*/  FFMA.SAT R17, R26, R15, 0.5 ;  /* 0x3f0000001a117423 */ /* 0x000fe4000000200f */
[----:B------:R-:W-:Y:S02]  /*0940*/  FFMA R19, R10, 1.4426950216293334961, -R19 ;  /* 0x3fb8aa3b0a137823 */ /* 0x000fe40000000813 */
[----:B------:R-:W-:-:S02]  /*0950*/  FFMA.RM R20, R17, R16, 12582913 ;  /* 0x4b40000111147423 */ /* 0x000fc40000004010 */
[----:B------:R-:W-:Y:S01]  /*0960*/  FFMA R19, R10, 1.925963033500011079e-08, R19 ;  /* 0x32a570600a137823 */ /* 0x000fe20000000013 */
[----:B------:R-:W-:Y:S01]  /*0970*/  FFMA.RM R10, R29, R16, 12582913 ;  /* 0x4b4000011d0a7423 */ /* 0x000fe20000004010 */
[----:B------:R-:W-:-:S03]  /*0980*/  FADD R17, R20, -12583039 ;  /* 0xcb40007f14117421 */ /* 0x000fc60000000000 */
[----:B------:R-:W-:Y:S01]  /*0990*/  FADD R11, R10, -12583039 ;  /* 0xcb40007f0a0b7421 */ /* 0x000fe20000000000 */
[----:B------:R-:W0:Y:S03]  /*09a0*/  MUFU.EX2 R19, R19 ;  /* 0x0000001300137308 */ /* 0x000e260000000800 */
[----:B------:R-:W-:Y:S01]  /*09b0*/  FFMA R11, R18, 1.4426950216293334961, -R11 ;  /* 0x3fb8aa3b120b7823 */ /* 0x000fe2000000080b */
[----:B------:R-:W-:-:S03]  /*09c0*/  FFMA R17, R26, 1.4426950216293334961, -R17 ;  /* 0x3fb8aa3b1a117823 */ /* 0x000fc60000000811 */
[----:B------:R-:W-:Y:S01]  /*09d0*/  FFMA R11, R18, 1.925963033500011079e-08, R11 ;  /* 0x32a57060120b7823 */ /* 0x000fe2000000000b */
[----:B------:R-:W-:Y:S02]  /*09e0*/  FFMA R18, R26, 1.925963033500011079e-08, R17 ;  /* 0x32a570601a127823 */ /* 0x000fe40000000011 */
[----:B------:R-:W2:Y:S01]  /*09f0*/  LDG.E.CONSTANT R17, desc[UR8][R8.64+0x4] ;  /* 0x0000040808117981 */ /* 0x000ea2000c1e9900 */
[----:B------:R1:W3:Y:S01]  /*0a00*/  MUFU.EX2 R26, R11 ;  /* 0x0000000b001a7308 */ /* 0x0002e20000000800 */
[----:B0-----:R-:W-:Y:S02]  /*0a10*/  FMUL R24, R24, R19 ;  /* 0x0000001318187220 */ /* 0x001fe40000400000 */
[----:B------:R-:W4:Y:S01]  /*0a20*/  LDG.E.CONSTANT R19, desc[UR8][R8.64] ;  /* 0x0000000808137981 */ /* 0x000f22000c1e9900 */
[----:B------:R-:W-:Y:S02]  /*0a30*/  SHF.L.U32 R29, R10, 0x17, RZ ;  /* 0x000000170a1d7819 */ /* 0x000fe400000006ff */
[----:B-1----:R-:W-:-:S02]  /*0a40*/  MOV R11, R27 ;  /* 0x0000001b000b7202 */ /* 0x002fc40000000f00 */
[----:B------:R-:W-:Y:S01]  /*0a50*/  MOV R10, R22 ;  /* 0x00000016000a7202 */ /* 0x000fe20000000f00 */
[----:B---3--:R-:W-:Y:S01]  /*0a60*/  FMUL R27, R29, R26 ;  /* 0x0000001a1d1b7220 */ /* 0x008fe20000400000 */
[----:B------:R-:W-:Y:S02]  /*0a70*/  FADD R26, R21, -R0 ;  /* 0x80000000151a7221 */ /* 0x000fe40000000000 */
[----:B------:R-:W3:Y:S01]  /*0a80*/  LDG.E.CONSTANT R21, desc[UR8][R8.64+0x8] ;  /* 0x0000080808157981 */ /* 0x000ee2000c1e9900 */
[----:B------:R-:W-:Y:S01]  /*0a90*/  FADD R22, R24, R23 ;  /* 0x0000001718167221 */ /* 0x000fe20000000000 */
[----:B------:R-:W-:Y:S01]  /*0aa0*/  FFMA.SAT R23, R26, R15, 0.5 ;  /* 0x3f0000001a177423 */ /* 0x000fe2000000200f */
[----:B------:R-:W-:-:S03]  /*0ab0*/  SHF.L.U32 R29, R20, 0x17, RZ ;  /* 0x00000017141d7819 */ /* 0x000fc600000006ff */
[----:B------:R-:W-:-:S04]  /*0ac0*/  FFMA.RM R20, R23, R16, 12582913 ;  /* 0x4b40000117147423 */ /* 0x000fc80000004010 */
[----:B------:R-:W-:-:S04]  /*0ad0*/  FADD R23, R20, -12583039 ;  /* 0xcb40007f14177421 */ /* 0x000fc80000000000 */
[C---:B------:R-:W-:Y:S01]  /*0ae0*/  FFMA R23, R26.reuse, 1.4426950216293334961, -R23 ;  /* 0x3fb8aa3b1a177823 */ /* 0x040fe20000000817 */
[----:B------:R0:W-:Y:S03]  /*0af0*/  STG.E desc[UR8][R10.64+-0x10], R24 ;  /* 0xfffff0180a007986 */ /* 0x0001e6000c101908 */
[----:B0-----:R-:W-:Y:S02]  /*0b00*/  FFMA R24, R26, 1.925963033500011079e-08, R23 ;  /* 0x32a570601a187823 */ /* 0x001fe40000000017 */
[----:B------:R0:W3:Y:S01]  /*0b10*/  LDG.E.CONSTANT R23, desc[UR8][R8.64+0xc] ;  /* 0x00000c0808177981 */ /* 0x0000e2000c1e9900 */
[----:B------:R-:W1:Y:S08]  /*0b20*/  MUFU.EX2 R18, R18 ;  /* 0x0000001200127308 */ /* 0x000e700000000800 */
[----:B------:R-:W4:Y:S01]  /*0b30*/  MUFU.EX2 R24, R24 ;  /* 0x0000001800187308 */ /* 0x000f220000000800 */
[----:B------:R-:W-:Y:S01]  /*0b40*/  SHF.L.U32 R20, R20, 0x17, RZ ;  /* 0x0000001714147819 */ /* 0x000fe200000006ff */
[----:B-1----:R-:W-:Y:S01]  /*0b50*/  FMUL R29, R29, R18 ;  /* 0x000000121d1d7220 */ /* 0x002fe20000400000 */
[----:B------:R-:W-:Y:S01]  /*0b60*/  FADD R18, R22, R27 ;  /* 0x0000001b16127221 */ /* 0x000fe20000000000 */
[----:B------:R1:W-:Y:S03]  /*0b70*/  STG.E desc[UR8][R10.64+-0xc], R27 ;  /* 0xfffff41b0a007986 */ /* 0x0003e6000c101908 */
[----:B------:R-:W-:Y:S01]  /*0b80*/  FADD R18, R18, R29 ;  /* 0x0000001d12127221 */ /* 0x000fe20000000000 */
[----:B------:R3:W-:Y:S01]  /*0b90*/  STG.E desc[UR8][R10.64+-0x8], R29 ;  /* 0xfffff81d0a007986 */ /* 0x0007e2000c101908 */
[----:B------:R-:W-:-:S04]  /*0ba0*/  IADD3 R14, PT, PT, R14, 0x8, RZ ;  /* 0x000000080e0e7810 */ /* 0x000fc80007ffe0ff */
[----:B------:R-:W-:Y:S02]  /*0bb0*/  ISETP.NE.AND P1, PT, R14, RZ, PT ;  /* 0x000000ff0e00720c */ /* 0x000fe40003f25270 */
[----:B0-----:R-:W-:-:S04]  /*0bc0*/  IADD3 R8, P2, PT, R8, 0x20, RZ ;  /* 0x0000002008087810 */ /* 0x001fc80007f5e0ff */
[----:B------:R-:W-:Y:S01]  /*0bd0*/  IADD3.X R9, PT, PT, RZ, R9, RZ, P2, !PT ;  /* 0x00000009ff097210 */ /* 0x000fe200017fe4ff */
[--C-:B--2---:R-:W-:Y:S01]  /*0be0*/  FADD R22, R17, -R0.reuse ;  /* 0x8000000011167221 */ /* 0x104fe20000000000 */
[----:B----4-:R-:W-:-:S04]  /*0bf0*/  FADD R26, R19, -R0 ;  /* 0x80000000131a7221 */ /* 0x010fc80000000000 */
[----:B------:R-:W-:Y:S01]  /*0c00*/  FFMA.SAT R19, R26, R15, 0.5 ;  /* 0x3f0000001a137423 */ /* 0x000fe2000000200f */
[----:B------:R-:W-:-:S03]  /*0c10*/  FMUL R17, R20, R24 ;  /* 0x0000001814117220 */ /* 0x000fc60000400000 */
[----:B------:R-:W-:Y:S01]  /*0c20*/  FFMA.RM R19, R19, R16, 12582913 ;  /* 0x4b40000113137423 */ /* 0x000fe20000004010 */
[----:B------:R-:W-:-:S03]  /*0c30*/  FFMA.SAT R24, R22, R15, 0.5 ;  /* 0x3f00000016187423 */ /* 0x000fc6000000200f */
[----:B------:R-:W-:-:S04]  /*0c40*/  FADD R20, R19, -12583039 ;  /* 0xcb40007f13147421 */ /* 0x000fc80000000000 */
[----:B-1----:R-:W-:Y:S01]  /*0c50*/  FFMA R27, R26, 1.4426950216293334961, -R20 ;  /* 0x3fb8aa3b1a1b7823 */ /* 0x002fe20000000814 */
[----:B------:R-:W-:Y:S01]  /*0c60*/  FFMA.RM R20, R24, R16, 12582913 ;  /* 0x4b40000118147423 */ /* 0x000fe20000004010 */
[----:B---3--:R-:W-:Y:S02]  /*0c70*/  FADD R24, R21, -R0 ;  /* 0x8000000015187221 */ /* 0x008fe40000000000 */
[----:B------:R-:W-:Y:S01]  /*0c80*/  FFMA R26, R26, 1.925963033500011079e-08, R27 ;  /* 0x32a570601a1a7823 */ /* 0x000fe2000000001b */
[----:B------:R-:W-:Y:S01]  /*0c90*/  FADD R27, R20, -12583039 ;  /* 0xcb40007f141b7421 */ /* 0x000fe20000000000 */
[----:B------:R-:W-:-:S03]  /*0ca0*/  FFMA.SAT R21, R24, R15, 0.5 ;  /* 0x3f00000018157423 */ /* 0x000fc6000000200f */
[----:B------:R-:W-:-:S04]  /*0cb0*/  FFMA R27, R22, 1.4426950216293334961, -R27 ;  /* 0x3fb8aa3b161b7823 */ /* 0x000fc8000000081b */
[----:B------:R-:W-:Y:S01]  /*0cc0*/  FFMA R27, R22, 1.925963033500011079e-08, R27 ;  /* 0x32a57060161b7823 */ /* 0x000fe2000000001b */
[----:B------:R-:W-:-:S04]  /*0cd0*/  FFMA.RM R22, R21, R16, 12582913 ;  /* 0x4b40000115167423 */ /* 0x000fc80000004010 */
[----:B------:R-:W-:-:S04]  /*0ce0*/  FADD R21, R22, -12583039 ;  /* 0xcb40007f16157421 */ /* 0x000fc80000000000 */
[----:B------:R-:W-:-:S04]  /*0cf0*/  FFMA R21, R24, 1.4426950216293334961, -R21 ;  /* 0x3fb8aa3b18157823 */ /* 0x000fc80000000815 */
[----:B------:R-:W-:Y:S01]  /*0d00*/  FFMA R21, R24, 1.925963033500011079e-08, R21 ;  /* 0x32a5706018157823 */ /* 0x000fe20000000015 */
[----:B------:R-:W-:-:S04]  /*0d10*/  FADD R24, R23, -R0 ;  /* 0x8000000017187221 */ /* 0x000fc80000000000 */
[----:B------:R-:W-:-:S04]  /*0d20*/  FFMA.SAT R15, R24, R15, 0.5 ;  /* 0x3f000000180f7423 */ /* 0x000fc8000000200f */
[----:B------:R-:W-:-:S04]  /*0d30*/  FFMA.RM R16, R15, R16, 12582913 ;  /* 0x4b4000010f107423 */ /* 0x000fc80000004010 */
[----:B------:R-:W-:-:S04]  /*0d40*/  FADD R15, R16, -12583039 ;  /* 0xcb40007f100f7421 */ /* 0x000fc80000000000 */
[----:B------:R-:W-:-:S04]  /*0d50*/  FFMA R15, R24, 1.4426950216293334961, -R15 ;  /* 0x3fb8aa3b180f7823 */ /* 0x000fc8000000080f */
[----:B------:R-:W-:Y:S01]  /*0d60*/  FFMA R15, R24, 1.925963033500011079e-08, R15 ;  /* 0x32a57060180f7823 */ /* 0x000fe2000000000f */
[----:B------:R-:W0:Y:S08]  /*0d70*/  MUFU.EX2 R26, R26 ;  /* 0x0000001a001a7308 */ /* 0x000e300000000800 */
[----:B------:R-:W1:Y:S01]  /*0d80*/  MUFU.EX2 R15, R15 ;  /* 0x0000000f000f7308 */ /* 0x000e620000000800 */
[----:B------:R-:W-:-:S02]  /*0d90*/  SHF.L.U32 R19, R19, 0x17, RZ ;  /* 0x0000001713137819 */ /* 0x000fc400000006ff */
[----:B------:R-:W-:-:S05]  /*0da0*/  SHF.L.U32 R16, R16, 0x17, RZ ;  /* 0x0000001710107819 */ /* 0x000fca00000006ff */
[----:B------:R-:W2:Y:S01]  /*0db0*/  MUFU.EX2 R27, R27 ;  /* 0x0000001b001b7308 */ /* 0x000ea20000000800 */
[----:B0-----:R-:W-:Y:S01]  /*0dc0*/  FMUL R19, R19, R26 ;  /* 0x0000001a13137220 */ /* 0x001fe20000400000 */
[----:B------:R-:W-:Y:S06]  /*0dd0*/  STG.E desc[UR8][R10.64+-0x4], R17 ;  /* 0xfffffc110a007986 */ /* 0x000fec000c101908 */
[----:B------:R-:W0:Y:S01]  /*0de0*/  MUFU.EX2 R21, R21 ;  /* 0x0000001500157308 */ /* 0x000e220000000800 */
[----:B-1----:R-:W-:Y:S01]  /*0df0*/  FMUL R29, R16, R15 ;  /* 0x0000000f101d7220 */ /* 0x002fe20000400000 */
[----:B------:R-:W-:Y:S01]  /*0e00*/  STG.E desc[UR8][R10.64], R19 ;  /* 0x000000130a007986 */ /* 0x000fe2000c101908 */
[----:B------:R-:W-:-:S03]  /*0e10*/  SHF.L.U32 R20, R20, 0x17, RZ ;  /* 0x0000001714147819 */ /* 0x000fc600000006ff */
[----:B------:R-:W-:Y:S01]  /*0e20*/  STG.E desc[UR8][R10.64+0xc], R29 ;  /* 0x00000c1d0a007986 */ /* 0x000fe2000c101908 */
[----:B------:R-:W-:Y:S01]  /*0e30*/  FADD R18, R18, R17 ;  /* 0x0000001112127221 */ /* 0x000fe20000000000 */
[----:B------:R-:W-:Y:S01]  /*0e40*/  SHF.L.U32 R22, R22, 0x17, RZ ;  /* 0x0000001716167819 */ /* 0x000fe200000006ff */
[----:B--2---:R-:W-:Y:S02]  /*0e50*/  FMUL R27, R20, R27 ;  /* 0x0000001b141b7220 */ /* 0x004fe40000400000 */
[----:B------:R-:W-:-:S04]  /*0e60*/  FADD R18, R18, R19 ;  /* 0x0000001312127221 */ /* 0x000fc80000000000 */
[----:B------:R-:W-:Y:S01]  /*0e70*/  FADD R18, R18, R27 ;  /* 0x0000001b12127221 */ /* 0x000fe20000000000 */
[----:B0-----:R-:W-:Y:S01]  /*0e80*/  FMUL R23, R22, R21 ;  /* 0x0000001516177220 */ /* 0x001fe20000400000 */
[----:B------:R-:W-:-:S03]  /*0e90*/  IADD3 R22, P4, PT, R10, 0x20, RZ ;  /* 0x000000200a167810 */ /* 0x000fc60007f9e0ff */
[----:B------:R-:W-:Y:S01]  /*0ea0*/  FADD R18, R18, R23 ;  /* 0x0000001712127221 */ /* 0x000fe20000000000 */
[----:B------:R0:W-:Y:S04]  /*0eb0*/  STG.E desc[UR8][R10.64+0x4], R27 ;  /* 0x0000041b0a007986 */ /* 0x0001e8000c101908 */
[----:B------:R1:W-:Y:S01]  /*0ec0*/  STG.E desc[UR8][R10.64+0x8], R23 ;  /* 0x000008170a007986 */ /* 0x0003e2000c101908 */
[----:B0-----:R-:W-:Y:S01]  /*0ed0*/  IADD3.X R27, PT, PT, RZ, R11, RZ, P4, !PT ;  /* 0x0000000bff1b7210 */ /* 0x001fe200027fe4ff */
[----:B-1----:R-:W-:Y:S01]  /*0ee0*/  FADD R23, R18, R29 ;  /* 0x0000001d12177221 */ /* 0x002fe20000000000 */
[----:B------:R-:W-:Y:S06]  /*0ef0*/  @P1 BRA `(.L_x_58) ;  /* 0xfffffff800541947 */ /* 0x000fec000383ffff */
.L_x_57:
[----:B------:R-:W-:Y:S05]  /*0f00*/  @!P0 BRA `(.L_x_56) ;  /* 0x0000000400b08947 */ /* 0x000fea0003800000 */
[----:B------:R-:W-:Y:S02]  /*0f10*/  ISETP.GE.U32.AND P0, PT, R25, 0x4, PT ;  /* 0x000000041900780c */ /* 0x000fe40003f06070 */
[----:B------:R-:W-:-:S04]  /*0f20*/  LOP3.LUT R20, R12, 0x3, RZ, 0xc0, !PT ;  /* 0x000000030c147812 */ /* 0x000fc800078ec0ff */
[----:B------:R-:W-:-:S07]  /*0f30*/  ISETP.NE.AND P1, PT, R20, RZ, PT ;  /* 0x000000ff1400720c */ /* 0x000fce0003f25270 */
[----:B------:R-:W-:Y:S06]  /*0f40*/  @!P0 BRA `(.L_x_59) ;  /* 0x0000000000d48947 */ /* 0x000fec0003800000 */
[----:B------:R-:W-:-:S05]  /*0f50*/  IMAD.WIDE.U32 R18, R13, 0x4, R2 ;  /* 0x000000040d127825 */ /* 0x000fca00078e0002 */
[----:B------:R-:W2:Y:S04]  /*0f60*/  LDG.E.CONSTANT R11, desc[UR8][R18.64] ;  /* 0x00000008120b7981 */ /* 0x000ea8000c1e9900 */
[----:B------:R-:W3:Y:S04]  /*0f70*/  LDG.E.CONSTANT R15, desc[UR8][R18.64+0x4] ;  /* 0x00000408120f7981 */ /* 0x000ee8000c1e9900 */
[----:B------:R-:W4:Y:S04]  /*0f80*/  LDG.E.CONSTANT R17, desc[UR8][R18.64+0x8] ;  /* 0x0000080812117981 */ /* 0x000f28000c1e9900 */
[----:B------:R-:W4:Y:S01]  /*0f90*/  LDG.E.CONSTANT R21, desc[UR8][R18.64+0xc] ;  /* 0x00000c0812157981 */ /* 0x000f22000c1e9900 */
[----:B------:R-:W-:-:S02]  /*0fa0*/  HFMA2 R9, -RZ, RZ, 0.96630859375, -0.0022525787353515625 ;  /* 0x3bbb989dff097431 */ /* 0x000fc400000001ff */
[----:B--2--5:R-:W-:Y:S01]  /*0fb0*/  FADD R22, R11, -R0 ;  /* 0x800000000b167221 */ /* 0x024fe20000000000 */
[----:B------:R-:W-:-:S03]  /*0fc0*/  MOV R11, 0x437c0000 ;  /* 0x437c0000000b7802 */ /* 0x000fc60000000f00 */
[----:B------:R-:W-:Y:S01]  /*0fd0*/  FFMA.SAT R8, R22, R9, 0.5 ;  /* 0x3f00000016087423 */ /* 0x000fe20000002009 */
[----:B---3--:R-:W-:-:S03]  /*0fe0*/  FADD R16, R15, -R0 ;  /* 0x800000000f107221 */ /* 0x008fc60000000000 */
[----:B------:R-:W-:Y:S01]  /*0ff0*/  FFMA.RM R8, R8, R11, 12582913 ;  /* 0x4b40000108087423 */ /* 0x000fe2000000400b */
[--C-:B----4-:R-:W-:Y:S01]  /*1000*/  FADD R14, R17, -R0.reuse ;  /* 0x80000000110e7221 */ /* 0x110fe20000000000 */
[-C--:B------:R-:W-:Y:S02]  /*1010*/  FFMA.SAT R10, R16, R9.reuse, 0.5 ;  /* 0x3f000000100a7423 */ /* 0x080fe40000002009 */
[----:B------:R-:W-:Y:S01]  /*1020*/  FADD R15, R8, -12583039 ;  /* 0xcb40007f080f7421 */ /* 0x000fe20000000000 */
[----:B------:R-:W-:Y:S01]  /*1030*/  FADD R18, R21, -R0 ;  /* 0x8000000015127221 */ /* 0x000fe20000000000 */
[----:B------:R-:W-:Y:S01]  /*1040*/  FFMA.SAT R24, R14, R9, 0.5 ;  /* 0x3f0000000e187423 */ /* 0x000fe20000002009 */
[----:B------:R-:W-:Y:S01]  /*1050*/  FFMA.RM R10, R10, R11, 12582913 ;  /* 0x4b4000010a0a7423 */ /* 0x000fe2000000400b */
[----:B------:R-:W-:Y:S01]  /*1060*/  FFMA R15, R22, 1.4426950216293334961, -R15 ;  /* 0x3fb8aa3b160f7823 */ /* 0x000fe2000000080f */
[----:B------:R-:W-:Y:S02]  /*1070*/  SHF.L.U32 R8, R8, 0x17, RZ ;  /* 0x0000001708087819 */ /* 0x000fe400000006ff */
[----:B------:R-:W-:Y:S01]  /*1080*/  FADD R19, R10, -12583039 ;  /* 0xcb40007f0a137421 */ /* 0x000fe20000000000 */
[----:B------:R-:W-:Y:S01]  /*1090*/  FFMA R17, R22, 1.925963033500011079e-08, R15 ;  /* 0x32a5706016117823 */ /* 0x000fe2000000000f */
[----:B------:R-:W-:Y:S01]  /*10a0*/  FFMA.SAT R22, R18, R9, 0.5 ;  /* 0x3f00000012167423 */ /* 0x000fe20000002009 */
[-C--:B------:R-:W-:Y:S01]  /*10b0*/  FFMA.RM R15, R24, R11.reuse, 12582913 ;  /* 0x4b400001180f7423 */ /* 0x080fe2000000400b */
[----:B------:R-:W-:Y:S01]  /*10c0*/  FFMA R19, R16, 1.4426950216293334961, -R19 ;  /* 0x3fb8aa3b10137823 */ /* 0x000fe20000000813 */
[----:B------:R-:W-:Y:S01]  /*10d0*/  SHF.L.U32 R10, R10, 0x17, RZ ;  /* 0x000000170a0a7819 */ /* 0x000fe200000006ff */
[----:B------:R-:W-:Y:S01]  /*10e0*/  FFMA.RM R9, R22, R11, 12582913 ;  /* 0x4b40000116097423 */ /* 0x000fe2000000400b */
[----:B------:R-:W-:Y:S01]  /*10f0*/  FADD R21, R15, -12583039 ;  /* 0xcb40007f0f157421 */ /* 0x000fe20000000000 */
[----:B------:R-:W-:Y:S01]  /*1100*/  FFMA R19, R16, 1.925963033500011079e-08, R19 ;  /* 0x32a5706010137823 */ /* 0x000fe20000000013 */
[----:B------:R-:W0:Y:S01]  /*1110*/  MUFU.EX2 R17, R17 ;  /* 0x0000001100117308 */ /* 0x000e220000000800 */
[----:B------:R-:W-:Y:S01]  /*1120*/  FADD R25, R9, -12583039 ;  /* 0xcb40007f09197421 */ /* 0x000fe20000000000 */
[----:B------:R-:W-:Y:S01]  /*1130*/  FFMA R21, R14, 1.4426950216293334961, -R21 ;  /* 0x3fb8aa3b0e157823 */ /* 0x000fe20000000815 */
[----:B------:R-:W-:-:S02]  /*1140*/  SHF.L.U32 R15, R15, 0x17, RZ ;  /* 0x000000170f0f7819 */ /* 0x000fc400000006ff */
[----:B------:R-:W-:Y:S01]  /*1150*/  FFMA R25, R18, 1.4426950216293334961, -R25 ;  /* 0x3fb8aa3b12197823 */ /* 0x000fe20000000819 */
[----:B------:R-:W-:Y:S01]  /*1160*/  FFMA R14, R14, 1.925963033500011079e-08, R21 ;  /* 0x32a570600e0e7823 */ /* 0x000fe20000000015 */
[----:B------:R-:W-:Y:S01]  /*1170*/  SHF.L.U32 R16, R9, 0x17, RZ ;  /* 0x0000001709107819 */ /* 0x000fe200000006ff */
[----:B------:R-:W1:Y:S01]  /*1180*/  MUFU.EX2 R11, R19 ;  /* 0x00000013000b7308 */ /* 0x000e620000000800 */
[----:B------:R-:W-:-:S07]  /*1190*/  FFMA R25, R18, 1.925963033500011079e-08, R25 ;  /* 0x32a5706012197823 */ /* 0x000fce0000000019 */
[----:B------:R-:W2:Y:S01]  /*11a0*/  MUFU.EX2 R14, R14 ;  /* 0x0000000e000e7308 */ /* 0x000ea20000000800 */
[----:B0-----:R-:W-:Y:S01]  /*11b0*/  FMUL R17, R8, R17 ;  /* 0x0000001108117220 */ /* 0x001fe20000400000 */
[C---:B------:R-:W-:Y:S01]  /*11c0*/  IMAD.WIDE.U32 R8, R13.reuse, 0x4, R6 ;  /* 0x000000040d087825 */ /* 0x040fe200078e0006 */
[----:B------:R-:W-:-:S03]  /*11d0*/  IADD3 R13, PT, PT, R13, 0x4, RZ ;  /* 0x000000040d0d7810 */ /* 0x000fc60007ffe0ff */
[----:B------:R-:W-:Y:S01]  /*11e0*/  FADD R23, R23, R17 ;  /* 0x0000001117177221 */ /* 0x000fe20000000000 */
[----:B------:R0:W-:Y:S01]  /*11f0*/  STG.E desc[UR8][R8.64], R17 ;  /* 0x0000001108007986 */ /* 0x0001e2000c101908 */
[----:B------:R-:W3:Y:S01]  /*1200*/  MUFU.EX2 R25, R25 ;  /* 0x0000001900197308 */ /* 0x000ee20000000800 */
[----:B-1----:R-:W-:-:S04]  /*1210*/  FMUL R10, R10, R11 ;  /* 0x0000000b0a0a7220 */ /* 0x002fc80000400000 */
[----:B------:R-:W-:Y:S01]  /*1220*/  FADD R23, R23, R10 ;  /* 0x0000000a17177221 */ /* 0x000fe20000000000 */
[----:B------:R0:W-:Y:S01]  /*1230*/  STG.E desc[UR8][R8.64+0x4], R10 ;  /* 0x0000040a08007986 */ /* 0x0001e2000c101908 */
[----:B--2---:R-:W-:-:S04]  /*1240*/  FMUL R15, R15, R14 ;  /* 0x0000000e0f0f7220 */ /* 0x004fc80000400000 */
[----:B------:R-:W-:Y:S01]  /*1250*/  FADD R23, R23, R15 ;  /* 0x0000000f17177221 */ /* 0x000fe20000000000 */
[----:B------:R0:W-:Y:S01]  /*1260*/  STG.E desc[UR8][R8.64+0x8], R15 ;  /* 0x0000080f08007986 */ /* 0x0001e2000c101908 */
[----:B---3--:R-:W-:-:S04]  /*1270*/  FMUL R16, R16, R25 ;  /* 0x0000001910107220 */ /* 0x008fc80000400000 */
[----:B------:R-:W-:Y:S01]  /*1280*/  FADD R23, R23, R16 ;  /* 0x0000001017177221 */ /* 0x000fe20000000000 */
[----:B------:R0:W-:Y:S06]  /*1290*/  STG.E desc[UR8][R8.64+0xc], R16 ;  /* 0x00000c1008007986 */ /* 0x0001ec000c101908 */
.L_x_59:
[----:B------:R-:W-:Y:S05]  /*12a0*/  @!P1 BRA `(.L_x_56) ;  /* 0x0000000000c89947 */ /* 0x000fea0003800000 */
[----:B------:R-:W-:Y:S02]  /*12b0*/  ISETP.NE.AND P0, PT, R20, 0x1, PT ;  /* 0x000000011400780c */ /* 0x000fe40003f05270 */
[----:B------:R-:W-:-:S04]  /*12c0*/  LOP3.LUT R12, R12, 0x1, RZ, 0xc0, !PT ;  /* 0x000000010c0c7812 */ /* 0x000fc800078ec0ff */
[----:B------:R-:W-:-:S07]  /*12d0*/  ISETP.NE.U32.AND P1, PT, R12, 0x1, PT ;  /* 0x000000010c00780c */ /* 0x000fce0003f25070 */
[----:B------:R-:W-:Y:S06]  /*12e0*/  @!P0 BRA `(.L_x_60) ;  /* 0x0000000000748947 */ /* 0x000fec0003800000 */
[----:B0-----:R-:W-:-:S05]  /*12f0*/  IMAD.WIDE.U32 R8, R13, 0x4, R2 ;  /* 0x000000040d087825 */ /* 0x001fca00078e0002 */
[----:B------:R-:W2:Y:S04]  /*1300*/  LDG.E.CONSTANT R17, desc[UR8][R8.64+0x4] ;  /* 0x0000040808117981 */ /* 0x000ea8000c1e9900 */
[----:B------:R-:W3:Y:S01]  /*1310*/  LDG.E.CONSTANT R11, desc[UR8][R8.64] ;  /* 0x00000008080b7981 */ /* 0x000ee2000c1e9900 */
[----:B------:R-:W-:Y:S01]  /*1320*/  HFMA2 R10, -RZ, RZ, 0.96630859375, -0.0022525787353515625 ;  /* 0x3bbb989dff0a7431 */ /* 0x000fe200000001ff */
[----:B------:R-:W-:Y:S01]  /*1330*/  MOV R15, 0x437c0000 ;  /* 0x437c0000000f7802 */ /* 0x000fe20000000f00 */
[--C-:B--2--5:R-:W-:Y:S01]  /*1340*/  FADD R17, R17, -R0.reuse ;  /* 0x8000000011117221 */ /* 0x124fe20000000000 */
[----:B---3--:R-:W-:-:S03]  /*1350*/  FADD R11, R11, -R0 ;  /* 0x800000000b0b7221 */ /* 0x008fc60000000000 */
[-C--:B------:R-:W-:Y:S01]  /*1360*/  FFMA.SAT R14, R17, R10.reuse, 0.5 ;  /* 0x3f000000110e7423 */ /* 0x080fe2000000200a */
[----:B------:R-:W-:-:S03]  /*1370*/  FFMA.SAT R12, R11, R10, 0.5 ;  /* 0x3f0000000b0c7423 */ /* 0x000fc6000000200a */
[-C--:B------:R-:W-:Y:S01]  /*1380*/  FFMA.RM R14, R14, R15.reuse, 12582913 ;  /* 0x4b4000010e0e7423 */ /* 0x080fe2000000400f */
[----:B------:R-:W-:-:S03]  /*1390*/  FFMA.RM R12, R12, R15, 12582913 ;  /* 0x4b4000010c0c7423 */ /* 0x000fc6000000400f */
[----:B------:R-:W-:Y:S01]  /*13a0*/  FADD R8, R14, -12583039 ;  /* 0xcb40007f0e087421 */ /* 0x000fe20000000000 */
[----:B------:R-:W-:-:S03]  /*13b0*/  FADD R10, R12, -12583039 ;  /* 0xcb40007f0c0a7421 */ /* 0x000fc60000000000 */
[----:B------:R-:W-:Y:S01]  /*13c0*/  FFMA R8, R17, 1.4426950216293334961, -R8 ;  /* 0x3fb8aa3b11087823 */ /* 0x000fe20000000808 */
[----:B------:R-:W-:-:S03]  /*13d0*/  FFMA R10, R11, 1.4426950216293334961, -R10 ;  /* 0x3fb8aa3b0b0a7823 */ /* 0x000fc6000000080a */
[----:B------:R-:W-:Y:S01]  /*13e0*/  FFMA R17, R17, 1.925963033500011079e-08, R8 ;  /* 0x32a5706011117823 */ /* 0x000fe20000000008 */
[----:B------:R-:W-:-:S05]  /*13f0*/  FFMA R10, R11, 1.925963033500011079e-08, R10 ;  /* 0x32a570600b0a7823 */ /* 0x000fca000000000a */
[----:B------:R-:W0:Y:S08]  /*1400*/  MUFU.EX2 R17, R17 ;  /* 0x0000001100117308 */ /* 0x000e300000000800 */
[----:B------:R-:W1:Y:S01]  /*1410*/  MUFU.EX2 R9, R10 ;  /* 0x0000000a00097308 */ /* 0x000e620000000800 */
[----:B------:R-:W-:Y:S02]  /*1420*/  SHF.L.U32 R12, R12, 0x17, RZ ;  /* 0x000000170c0c7819 */ /* 0x000fe400000006ff */
[----:B------:R-:W-:-:S05]  /*1430*/  SHF.L.U32 R14, R14, 0x17, RZ ;  /* 0x000000170e0e7819 */ /* 0x000fca00000006ff */
[----:B0-----:R-:W-:Y:S01]  /*1440*/  FMUL R14, R14, R17 ;  /* 0x000000110e0e7220 */ /* 0x001fe20000400000 */
[----:B-1----:R-:W-:Y:S01]  /*1450*/  FMUL R12, R12, R9 ;  /* 0x000000090c0c7220 */ /* 0x002fe20000400000 */
[----:B------:R-:W-:-:S05]  /*1460*/  IMAD.WIDE.U32 R8, R13, 0x4, R6 ;  /* 0x000000040d087825 */ /* 0x000fca00078e0006 */
[----:B------:R1:W-:Y:S04]  /*1470*/  STG.E desc[UR8][R8.64], R12 ;  /* 0x0000000c08007986 */ /* 0x0003e8000c101908 */
[----:B------:R1:W-:Y:S01]  /*1480*/  STG.E desc[UR8][R8.64+0x4], R14 ;  /* 0x0000040e08007986 */ /* 0x0003e2000c101908 */
[----:B------:R-:W-:Y:S01]  /*1490*/  FADD R23, R23, R12 ;  /* 0x0000000c17177221 */ /* 0x000fe20000000000 */
[----:B------:R-:W-:-:S03]  /*14a0*/  IADD3 R13, PT, PT, R13, 0x2, RZ ;  /* 0x000000020d0d7810 */ /* 0x000fc60007ffe0ff */
[----:B------:R-:W-:-:S07]  /*14b0*/  FADD R23, R23, R14 ;  /* 0x0000000e17177221 */ /* 0x000fce0000000000 */
.L_x_60:
[----:B------:R-:W-:Y:S05]  /*14c0*/  @P1 BRA `(.L_x_56) ;  /* 0x0000000000401947 */ /* 0x000fea0003800000 */
[----:B------:R-:W-:-:S06]  /*14d0*/  IMAD.WIDE.U32 R2, R13, 0x4, R2 ;  /* 0x000000040d027825 */ /* 0x000fcc00078e0002 */
[----:B------:R-:W2:Y:S01]  /*14e0*/  LDG.E.CONSTANT R3, desc[UR8][R2.64] ;  /* 0x0000000802037981 */ /* 0x000ea2000c1e9900 */
[----:B01----:R-:W-:Y:S01]  /*14f0*/  HFMA2 R9, -RZ, RZ, 0.96630859375, -0.0022525787353515625 ;  /* 0x3bbb989dff097431 */ /* 0x003fe200000001ff */
[----:B------:R-:W-:Y:S01]  /*1500*/  MOV R11, 0x437c0000 ;  /* 0x437c0000000b7802 */ /* 0x000fe20000000f00 */
[----:B--2--5:R-:W-:Y:S01]  /*1510*/  FADD R0, R3, -R0 ;  /* 0x8000000003007221 */ /* 0x024fe20000000000 */
[----:B------:R-:W-:-:S04]  /*1520*/  IMAD.WIDE.U32 R2, R13, 0x4, R6 ;  /* 0x000000040d027825 */ /* 0x000fc800078e0006 */
[----:B------:R-:W-:-:S04]  /*1530*/  FFMA.SAT R8, R0, R9, 0.5 ;  /* 0x3f00000000087423 */ /* 0x000fc80000002009 */
[----:B------:R-:W-:-:S04]  /*1540*/  FFMA.RM R8, R8, R11, 12582913 ;  /* 0x4b40000108087423 */ /* 0x000fc8000000400b */
[C---:B------:R-:W-:Y:S01]  /*1550*/  FADD R9, R8.reuse, -12583039 ;  /* 0xcb40007f08097421 */ /* 0x040fe20000000000 */
[----:B------:R-:W-:-:S03]  /*1560*/  SHF.L.U32 R8, R8, 0x17, RZ ;  /* 0x0000001708087819 */ /* 0x000fc600000006ff */
[----:B------:R-:W-:-:S04]  /*1570*/  FFMA R9, R0, 1.4426950216293334961, -R9 ;  /* 0x3fb8aa3b00097823 */ /* 0x000fc80000000809 */
[----:B------:R-:W-:-:S06]  /*1580*/  FFMA R9, R0, 1.925963033500011079e-08, R9 ;  /* 0x32a5706000097823 */ /* 0x000fcc0000000009 */
[----:B------:R-:W0:Y:S02]  /*1590*/  MUFU.EX2 R9, R9 ;  /* 0x0000000900097308 */ /* 0x000e240000000800 */
[----:B0-----:R-:W-:-:S04]  /*15a0*/  FMUL R8, R8, R9 ;  /* 0x0000000908087220 */ /* 0x001fc80000400000 */
[----:B------:R-:W-:Y:S01]  /*15b0*/  FADD R23, R23, R8 ;  /* 0x0000000817177221 */ /* 0x000fe20000000000 */
[----:B------:R2:W-:Y:S06]  /*15c0*/  STG.E desc[UR8][R2.64], R8 ;  /* 0x0000000802007986 */ /* 0x0005ec000c101908 */
.L_x_56:
[----:B-----5:R-:W-:Y:S01]  /*15d0*/  IADD3 R0, PT, PT, R23, 0x1800000, RZ ;  /* 0x0180000017007810 */ /* 0x020fe20007ffe0ff */
[----:B------:R-:W-:Y:S03]  /*15e0*/  BSSY.RECONVERGENT B0, `(.L_x_61) ;  /* 0x000000d000007945 */ /* 0x000fe60003800200 */
[----:B------:R-:W-:-:S04]  /*15f0*/  LOP3.LUT R0, R0, 0x7f800000, RZ, 0xc0, !PT ;  /* 0x7f80000000007812 */ /* 0x000fc800078ec0ff */
[----:B------:R-:W-:-:S13]  /*1600*/  ISETP.GT.U32.AND P0, PT, R0, 0x1ffffff, PT ;  /* 0x01ffffff0000780c */ /* 0x000fda0003f04070 */
[----:B------:R-:W-:Y:S05]  /*1610*/  @P0 BRA `(.L_x_62) ;  /* 0x0000000000140947 */ /* 0x000fea0003800000 */
[----:B------:R-:W-:Y:S02]  /*1620*/  MOV R0, R23 ;  /* 0x0000001700007202 */ /* 0x000fe40000000f00 */
[----:B012---:R-:W-:-:S07]  /*1630*/  MOV R8, 0x1650 ;  /* 0x0000165000087802 */ /* 0x007fce0000000f00 */
[----:B------:R-:W-:Y:S05]  /*1640*/  CALL.REL.NOINC `($__internal_1_$__cuda_sm20_rcp_rn_f32_slowpath) ;  /* 0x00000008003c7944 */ /* 0x000fea0003c00000 */
[----:B------:R-:W-:Y:S01]  /*1650*/  MOV R0, R3 ;  /* 0x0000000300007202 */ /* 0x000fe20000000f00 */
[----:B------:R-:W-:Y:S06]  /*1660*/  BRA `(.L_x_63) ;  /* 0x0000000000107947 */ /* 0x000fec0003800000 */
.L_x_62:
[----:B------:R-:W2:Y:S02]  /*1670*/  MUFU.RCP R0, R23 ;  /* 0x0000001700007308 */ /* 0x000ea40000001000 */
[----:B--2---:R-:W-:-:S04]  /*1680*/  FFMA R2, R0, R23, -1 ;  /* 0xbf80000000027423 */ /* 0x004fc80000000017 */
[----:B------:R-:W-:-:S04]  /*1690*/  FADD.FTZ R3, -R2, -RZ ;  /* 0x800000ff02037221 */ /* 0x000fc80000010100 */
[----:B------:R-:W-:-:S07]  /*16a0*/  FFMA R0, R0, R3, R0 ;  /* 0x0000000300007223 */ /* 0x000fce0000000000 */
.L_x_63:
[----:B------:R-:W-:Y:S05]  /*16b0*/  BSYNC.RECONVERGENT B0 ;  /* 0x0000000000007941 */ /* 0x000fea0003800200 */
.L_x_61:
[----:B------:R-:W-:Y:S05]  /*16c0*/  @!P3 EXIT ;  /* 0x000000000000b94d */ /* 0x000fea0003800000 */
[----:B------:R-:W2:Y:S01]  /*16d0*/  LDCU UR4, c[0x0][0x398] ;  /* 0x00007300ff0477ac */ /* 0x000ea20008000800 */
[----:B01----:R-:W-:Y:S01]  /*16e0*/  HFMA2 R9, -RZ, RZ, 0, 0 ;  /* 0x00000000ff097431 */ /* 0x003fe200000001ff */
[----:B--2---:R-:W-:Y:S02]  /*16f0*/  UISETP.GE.U32.AND UP0, UPT, UR4, 0x10, UPT ;  /* 0x000000100400788c */ /* 0x004fe4000bf06070 */
[----:B------:R-:W-:-:S06]  /*1700*/  ULOP3.LUT UR5, UR4, 0xf, URZ, 0xc0, !UPT ;  /* 0x0000000f04057892 */ /* 0x000fcc000f8ec0ff */
[----:B------:R-:W-:Y:S01]  /*1710*/  ISETP.NE.AND P0, PT, RZ, UR5, PT ;  /* 0x00000005ff007c0c */ /* 0x000fe2000bf05270 */
[----:B------:R-:W-:-:S12]  /*1720*/  BRA.U !UP0, `(.L_x_64) ;  /* 0x0000000108f87547 */ /* 0x000fd8000b800000 */
[----:B------:R-:W0:Y:S01]  /*1730*/  LDCU.64 UR10, c[0x0][0x388] ;  /* 0x00007100ff0a77ac */ /* 0x000e220008000a00 */
[----:B------:R-:W-:-:S04]  /*1740*/  ULOP3.LUT UR6, UR4, 0x7ffffff0, URZ, 0xc0, !UPT ;  /* 0x7ffffff004067892 */ /* 0x000fc8000f8ec0ff */
[----:B------:R-:W-:Y:S02]  /*1750*/  UIADD3 UR7, UPT, UPT, -UR6, URZ, URZ ;  /* 0x000000ff06077290 */ /* 0x000fe4000fffe1ff */
[----:B------:R-:W-:Y:S02]  /*1760*/  MOV R9, UR6 ;  /* 0x0000000600097c02 */ /* 0x000fe40008000f00 */
[----:B0-----:R-:W-:-:S04]  /*1770*/  IADD3 R8, P1, PT, R4, UR10, RZ ;  /* 0x0000000a04087c10 */ /* 0x001fc8000ff3e0ff */
[----:B------:R-:W-:-:S04]  /*1780*/  IADD3 R8, P2, PT, R8, 0x20, RZ ;  /* 0x0000002008087810 */ /* 0x000fc80007f5e0ff */
[----:B------:R-:W-:-:S09]  /*1790*/  IADD3.X R21, PT, PT, RZ, UR11, R5, P2, P1 ;  /* 0x0000000bff157c10 */ /* 0x000fd200097e2405 */
.L_x_65:
[----:B------:R-:W-:Y:S02]  /*17a0*/  MOV R2, R8 ;  /* 0x0000000800027202 */ /* 0x000fe40000000f00 */
[----:B------:R-:W-:-:S05]  /*17b0*/  MOV R3, R21 ;  /* 0x0000001500037202 */ /* 0x000fca0000000f00 */
[----:B------:R-:W2:Y:S04]  /*17c0*/  LDG.E R10, desc[UR8][R2.64+-0x1c] ;  /* 0xffffe408020a7981 */ /* 0x000ea8000c1e1900 */
[----:B------:R-:W3:Y:S04]  /*17d0*/  LDG.E R12, desc[UR8][R2.64+-0x18] ;  /* 0xffffe808020c7981 */ /* 0x000ee8000c1e1900 */
[----:B------:R-:W4:Y:S04]  /*17e0*/  LDG.E R14, desc[UR8][R2.64+-0x14] ;  /* 0xffffec08020e7981 */ /* 0x000f28000c1e1900 */
[----:B------:R-:W5:Y:S04]  /*17f0*/  LDG.E R16, desc[UR8][R2.64+-0x10] ;  /* 0xfffff00802107981 */ /* 0x000f68000c1e1900 */
        /* <DEDUP_REMOVED lines=11> */
[----:B------:R-:W5:Y:S01]  /*18b0*/  LDG.E R21, desc[UR8][R2.64+-0x4] ;  /* 0xfffffc0802157981 */ /* 0x000f62000c1e1900 */
[----:B------:R-:W-:-:S04]  /*18c0*/  UIADD3 UR7, UPT, UPT, UR7, 0x10, URZ ;  /* 0x0000001007077890 */ /* 0x000fc8000fffe0ff */
[----:B------:R-:W-:Y:S01]  /*18d0*/  UISETP.NE.AND UP0, UPT, UR7, URZ, UPT ;  /* 0x000000ff0700728c */ /* 0x000fe2000bf05270 */
[-C--:B--2---:R-:W-:Y:S01]  /*18e0*/  FMUL R10, R10, R0.reuse ;  /* 0x000000000a0a7220 */ /* 0x084fe20000400000 */
[-C--:B---3--:R-:W-:Y:S01]  /*18f0*/  FMUL R12, R12, R0.reuse ;  /* 0x000000000c0c7220 */ /* 0x088fe20000400000 */
[-C--:B----4-:R-:W-:Y:S01]  /*1900*/  FMUL R14, R14, R0.reuse ;  /* 0x000000000e0e7220 */ /* 0x090fe20000400000 */
[-C--:B-----5:R-:W-:Y:S01]  /*1910*/  FMUL R16, R16, R0.reuse ;  /* 0x0000000010107220 */ /* 0x0a0fe20000400000 */
[-C--:B------:R-:W-:Y:S01]  /*1920*/  FMUL R18, R18, R0.reuse ;  /* 0x0000000012127220 */ /* 0x080fe20000400000 */
        /* <DEDUP_REMOVED lines=9> */
[----:B------:R-:W-:Y:S04]  /*19c0*/  STG.E desc[UR8][R2.64+-0x1c], R10 ;  /* 0xffffe40a02007986 */ /* 0x000fe8000c101908 */
        /* <DEDUP_REMOVED lines=12> */
[----:B------:R-:W-:Y:S01]  /*1a90*/  STG.E desc[UR8][R2.64+0x1c], R13 ;  /* 0x00001c0d02007986 */ /* 0x000fe2000c101908 */
[-C--:B------:R-:W-:Y:S01]  /*1aa0*/  FMUL R8, R8, R0.reuse ;  /* 0x0000000008087220 */ /* 0x080fe20000400000 */
[----:B------:R-:W-:-:S04]  /*1ab0*/  FMUL R21, R21, R0 ;  /* 0x0000000015157220 */ /* 0x000fc80000400000 */
[----:B------:R0:W-:Y:S04]  /*1ac0*/  STG.E desc[UR8][R2.64+-0x20], R8 ;  /* 0xffffe00802007986 */ /* 0x0001e8000c101908 */
[----:B------:R1:W-:Y:S01]  /*1ad0*/  STG.E desc[UR8][R2.64+-0x4], R21 ;  /* 0xfffffc1502007986 */ /* 0x0003e2000c101908 */
[----:B0-----:R-:W-:-:S04]  /*1ae0*/  IADD3 R8, P1, PT, R2, 0x40, RZ ;  /* 0x0000004002087810 */ /* 0x001fc80007f3e0ff */
[----:B-1----:R-:W-:Y:S01]  /*1af0*/  IADD3.X R21, PT, PT, RZ, R3, RZ, P1, !PT ;  /* 0x00000003ff157210 */ /* 0x002fe20000ffe4ff */
[----:B------:R-:W-:Y:S08]  /*1b00*/  BRA.U UP0, `(.L_x_65) ;  /* 0xfffffffd00247547 */ /* 0x000ff0000b83ffff */
.L_x_64:
[----:B------:R-:W-:Y:S05]  /*1b10*/  @!P0 EXIT ;  /* 0x000000000000894d */ /* 0x000fea0003800000 */
[----:B------:R-:W-:Y:S02]  /*1b20*/  UISETP.GE.U32.AND UP0, UPT, UR5, 0x8, UPT ;  /* 0x000000080500788c */ /* 0x000fe4000bf06070 */
[----:B------:R-:W-:-:S06]  /*1b30*/  ULOP3.LUT UR6, UR4, 0x7, URZ, 0xc0, !UPT ;  /* 0x0000000704067892 */ /* 0x000fcc000f8ec0ff */
[----:B------:R-:W-:Y:S01]  /*1b40*/  ISETP.NE.AND P0, PT, RZ, UR6, PT ;  /* 0x00000006ff007c0c */ /* 0x000fe2000bf05270 */
[----:B------:R-:W-:-:S12]  /*1b50*/  BRA.U !UP0, `(.L_x_66) ;  /* 0x0000000108687547 */ /* 0x000fd8000b800000 */
[----:B------:R-:W-:-:S05]  /*1b60*/  IMAD.WIDE.U32 R2, R9, 0x4, R6 ;  /* 0x0000000409027825 */ /* 0x000fca00078e0006 */
[----:B------:R-:W2:Y:S04]  /*1b70*/  LDG.E R11, desc[UR8][R2.64] ;  /* 0x00000008020b7981 */ /* 0x000ea8000c1e1900 */
[----:B------:R-:W3:Y:S04]  /*1b80*/  LDG.E R13, desc[UR8][R2.64+0x4] ;  /* 0x00000408020d7981 */ /* 0x000ee8000c1e1900 */
[----:B------:R-:W4:Y:S04]  /*1b90*/  LDG.E R15, desc[UR8][R2.64+0x8] ;  /* 0x00000808020f7981 */ /* 0x000f28000c1e1900 */
[----:B------:R-:W5:Y:S04]  /*1ba0*/  LDG.E R17, desc[UR8][R2.64+0xc] ;  /* 0x00000c0802117981 */ /* 0x000f68000c1e1900 */
[----:B------:R-:W5:Y:S04]  /*1bb0*/  LDG.E R19, desc[UR8][R2.64+0x10] ;  /* 0x0000100802137981 */ /* 0x000f68000c1e1900 */
[----:B------:R-:W5:Y:S04]  /*1bc0*/  LDG.E R21, desc[UR8][R2.64+0x14] ;  /* 0x0000140802157981 */ /* 0x000f68000c1e1900 */
[----:B------:R-:W5:Y:S04]  /*1bd0*/  LDG.E R23, desc[UR8][R2.64+0x18] ;  /* 0x0000180802177981 */ /* 0x000f68000c1e1900 */
[----:B------:R-:W5:Y:S01]  /*1be0*/  LDG.E R25, desc[UR8][R2.64+0x1c] ;  /* 0x00001c0802197981 */ /* 0x000f62000c1e1900 */
[----:B------:R-:W-:Y:S01]  /*1bf0*/  IADD3 R9, PT, PT, R9, 0x8, RZ ;  /* 0x0000000809097810 */ /* 0x000fe20007ffe0ff */
[-C--:B--2---:R-:W-:Y:S01]  /*1c00*/  FMUL R11, R11, R0.reuse ;  /* 0x000000000b0b7220 */ /* 0x084fe20000400000 */
[----:B---3--:R-:W-:-:S04]  /*1c10*/  FMUL R13, R13, R0 ;  /* 0x000000000d0d7220 */ /* 0x008fc80000400000 */
[----:B------:R0:W-:Y:S01]  /*1c20*/  STG.E desc[UR8][R2.64], R11 ;  /* 0x0000000b02007986 */ /* 0x0001e2000c101908 */
[----:B----4-:R-:W-:-:S03]  /*1c30*/  FMUL R15, R15, R0 ;  /* 0x000000000f0f7220 */ /* 0x010fc60000400000 */
[----:B------:R0:W-:Y:S01]  /*1c40*/  STG.E desc[UR8][R2.64+0x4], R13 ;  /* 0x0000040d02007986 */ /* 0x0001e2000c101908 */
[----:B-----5:R-:W-:-:S03]  /*1c50*/  FMUL R17, R17, R0 ;  /* 0x0000000011117220 */ /* 0x020fc60000400000 */
[----:B------:R0:W-:Y:S01]  /*1c60*/  STG.E desc[UR8][R2.64+0x8], R15 ;  /* 0x0000080f02007986 */ /* 0x0001e2000c101908 */
[----:B------:R-:W-:-:S03]  /*1c70*/  FMUL R19, R19, R0 ;  /* 0x0000000013137220 */ /* 0x000fc60000400000 */
[----:B------:R0:W-:Y:S01]  /*1c80*/  STG.E desc[UR8][R2.64+0xc], R17 ;  /* 0x00000c1102007986 */ /* 0x0001e2000c101908 */
[----:B------:R-:W-:-:S03]  /*1c90*/  FMUL R21, R21, R0 ;  /* 0x0000000015157220 */ /* 0x000fc60000400000 */
[----:B------:R0:W-:Y:S01]  /*1ca0*/  STG.E desc[UR8][R2.64+0x10], R19 ;  /* 0x0000101302007986 */ /* 0x0001e2000c101908 */
[----:B------:R-:W-:-:S03]  /*1cb0*/  FMUL R23, R23, R0 ;  /* 0x0000000017177220 */ /* 0x000fc60000400000 */
[----:B------:R0:W-:Y:S01]  /*1cc0*/  STG.E desc[UR8][R2.64+0x14], R21 ;  /* 0x0000141502007986 */ /* 0x0001e2000c101908 */
[----:B------:R-:W-:-:S03]  /*1cd0*/  FMUL R25, R25, R0 ;  /* 0x0000000019197220 */ /* 0x000fc60000400000 */
[----:B------:R0:W-:Y:S04]  /*1ce0*/  STG.E desc[UR8][R2.64+0x18], R23 ;  /* 0x0000181702007986 */ /* 0x0001e8000c101908 */
[----:B------:R0:W-:Y:S02]  /*1cf0*/  STG.E desc[UR8][R2.64+0x1c], R25 ;  /* 0x00001c1902007986 */ /* 0x0001e4000c101908 */
.L_x_66:
[----:B------:R-:W-:Y:S05]  /*1d00*/  @!P0 EXIT ;  /* 0x000000000000894d */ /* 0x000fea0003800000 */
[----:B------:R-:W-:Y:S02]  /*1d10*/  UISETP.GE.U32.AND UP0, UPT, UR6, 0x4, UPT ;  /* 0x000000040600788c */ /* 0x000fe4000bf06070 */
[----:B------:R-:W-:-:S06]  /*1d20*/  ULOP3.LUT UR4, UR4, 0x3, URZ, 0xc0, !UPT ;  /* 0x0000000304047892 */ /* 0x000fcc000f8ec0ff */
[----:B------:R-:W-:Y:S01]  /*1d30*/  ISETP.NE.AND P0, PT, RZ, UR4, PT ;  /* 0x00000004ff007c0c */ /* 0x000fe2000bf05270 */
[----:B------:R-:W-:-:S12]  /*1d40*/  BRA.U !UP0, `(.L_x_67) ;  /* 0x0000000108387547 */ /* 0x000fd8000b800000 */
[----:B------:R-:W-:-:S05]  /*1d50*/  IMAD.WIDE.U32 R6, R9, 0x4, R6 ;  /* 0x0000000409067825 */ /* 0x000fca00078e0006 */
[----:B0-----:R-:W2:Y:S04]  /*1d60*/  LDG.E R3, desc[UR8][R6.64] ;  /* 0x0000000806037981 */ /* 0x001ea8000c1e1900 */
[----:B------:R-:W3:Y:S04]  /*1d70*/  LDG.E R11, desc[UR8][R6.64+0x4] ;  /* 0x00000408060b7981 */ /* 0x000ee8000c1e1900 */
[----:B------:R-:W4:Y:S04]  /*1d80*/  LDG.E R13, desc[UR8][R6.64+0x8] ;  /* 0x00000808060d7981 */ /* 0x000f28000c1e1900 */
        /* <DEDUP_REMOVED lines=8> */
[----:B------:R1:W-:Y:S04]  /*1e10*/  STG.E desc[UR8][R6.64+0x8], R13 ;  /* 0x0000080d06007986 */ /* 0x0003e8000c101908 */
[----:B------:R1:W-:Y:S02]  /*1e20*/  STG.E desc[UR8][R6.64+0xc], R15 ;  /* 0x00000c0f06007986 */ /* 0x0003e4000c101908 */
.L_x_67:
[----:B------:R-:W-:Y:S05]  /*1e30*/  @!P0 EXIT ;  /* 0x000000000000894d */ /* 0x000fea0003800000 */
[----:B------:R-:W2:Y:S01]  /*1e40*/  LDCU.64 UR6, c[0x0][0x388] ;  /* 0x00007100ff0677ac */ /* 0x000ea20008000a00 */
[----:B------:R-:W-:Y:S01]  /*1e50*/  IMAD.WIDE.U32 R4, R9, 0x4, R4 ;  /* 0x0000000409047825 */ /* 0x000fe200078e0004 */
[----:B------:R-:W-:Y:S02]  /*1e60*/  UIADD3 UR4, UPT, UPT, -UR4, URZ, URZ ;  /* 0x000000ff04047290 */ /* 0x000fe4000fffe1ff */
[----:B--2---:R-:W-:-:S04]  /*1e70*/  IADD3 R4, P0, PT, R4, UR6, RZ ;  /* 0x0000000604047c10 */ /* 0x004fc8000ff1e0ff */
[----:B-1----:R-:W-:-:S09]  /*1e80*/  IADD3.X R7, PT, PT, R5, UR7, RZ, P0, !PT ;  /* 0x0000000705077c10 */ /* 0x002fd200087fe4ff */
.L_x_68:
[----:B01----:R-:W-:Y:S02]  /*1e90*/  MOV R2, R4 ;  /* 0x0000000400027202 */ /* 0x003fe40000000f00 */
[----:B------:R-:W-:-:S05]  /*1ea0*/  MOV R3, R7 ;  /* 0x0000000700037202 */ /* 0x000fca0000000f00 */
[----:B------:R-:W2:Y:S01]  /*1eb0*/  LDG.E R5, desc[UR8][R2.64] ;  /* 0x0000000802057981 */ /* 0x000ea2000c1e1900 */
[----:B------:R-:W-:Y:S01]  /*1ec0*/  UIADD3 UR4, UPT, UPT, UR4, 0x1, URZ ;  /* 0x0000000104047890 */ /* 0x000fe2000fffe0ff */
[----:B------:R-:W-:-:S03]  /*1ed0*/  IADD3 R4, P0, PT, R2, 0x4, RZ ;  /* 0x0000000402047810 */ /* 0x000fc60007f1e0ff */
[----:B------:R-:W-:Y:S01]  /*1ee0*/  UISETP.NE.AND UP0, UPT, UR4, URZ, UPT ;  /* 0x000000ff0400728c */ /* 0x000fe2000bf05270 */
[----:B------:R-:W-:Y:S01]  /*1ef0*/  IADD3.X R7, PT, PT, RZ, R3, RZ, P0, !PT ;  /* 0x00000003ff077210 */ /* 0x000fe200007fe4ff */
[----:B--2---:R-:W-:-:S05]  /*1f00*/  FMUL R5, R5, R0 ;  /* 0x0000000005057220 */ /* 0x004fca0000400000 */
[----:B------:R1:W-:Y:S02]  /*1f10*/  STG.E desc[UR8][R2.64], R5 ;  /* 0x0000000502007986 */ /* 0x0003e4000c101908 */
[----:B------:R-:W-:Y:S05]  /*1f20*/  BRA.U UP0, `(.L_x_68) ;  /* 0xfffffffd00d87547 */ /* 0x000fea000b83ffff */
[----:B------:R-:W-:Y:S05]  /*1f30*/  EXIT ;  /* 0x000000000000794d */ /* 0x000fea0003800000 */
        .weak           $__internal_1_$__cuda_sm20_rcp_rn_f32_slowpath
        .type           $__internal_1_$__cuda_sm20_rcp_rn_f32_slowpath,@function
        .size           $__internal_1_$__cuda_sm20_rcp_rn_f32_slowpath,(.L_x_75 - $__internal_1_$__cuda_sm20_rcp_rn_f32_slowpath)
$__internal_1_$__cuda_sm20_rcp_rn_f32_slowpath:
[----:B------:R-:W-:Y:S01]  /*1f40*/  SHF.L.U32 R2, R0, 0x1, RZ ;  /* 0x0000000100027819 */ /* 0x000fe200000006ff */
[----:B------:R-:W-:Y:S03]  /*1f50*/  BSSY.RECONVERGENT B1, `(.L_x_69) ;  /* 0x0000030000017945 */ /* 0x000fe60003800200 */
[----:B------:R-:W-:-:S04]  /*1f60*/  SHF.R.U32.HI R11, RZ, 0x18, R2 ;  /* 0x00000018ff0b7819 */ /* 0x000fc80000011602 */
[----:B------:R-:W-:-:S13]  /*1f70*/  ISETP.NE.U32.AND P0, PT, R11, RZ, PT ;  /* 0x000000ff0b00720c */ /* 0x000fda0003f05070 */
[----:B------:R-:W-:Y:S05]  /*1f80*/  @P0 BRA `(.L_x_70) ;  /* 0x0000000000280947 */ /* 0x000fea0003800000 */
[----:B------:R-:W-:-:S04]  /*1f90*/  SHF.L.U32 R2, R0, 0x1, RZ ;  /* 0x0000000100027819 */ /* 0x000fc800000006ff */
[----:B------:R-:W-:-:S13]  /*1fa0*/  ISETP.NE.AND P0, PT, R2, RZ, PT ;  /* 0x000000ff0200720c */ /* 0x000fda0003f05270 */
[----:B------:R-:W-:Y:S01]  /*1fb0*/  @P0 FFMA R9, R0, 1.84467440737095516160e+19, RZ ;  /* 0x5f80000000090823 */ /* 0x000fe200000000ff */
[----:B------:R-:W-:Y:S08]  /*1fc0*/  @!P0 MUFU.RCP R3, R0 ;  /* 0x0000000000038308 */ /* 0x000ff00000001000 */
[----:B------:R-:W0:Y:S02]  /*1fd0*/  @P0 MUFU.RCP R2, R9 ;  /* 0x0000000900020308 */ /* 0x000e240000001000 */
[----:B0-----:R-:W-:-:S04]  /*1fe0*/  @P0 FFMA R10, R9, R2, -1 ;  /* 0xbf800000090a0423 */ /* 0x001fc80000000002 */
[----:B------:R-:W-:-:S04]  /*1ff0*/  @P0 FADD.FTZ R11, -R10, -RZ ;  /* 0x800000ff0a0b0221 */ /* 0x000fc80000010100 */
[----:B------:R-:W-:-:S04]  /*2000*/  @P0 FFMA R2, R2, R11, R2 ;  /* 0x0000000b02020223 */ /* 0x000fc80000000002 */
[----:B------:R-:W-:Y:S01]  /*2010*/  @P0 FFMA R3, R2, 1.84467440737095516160e+19, RZ ;  /* 0x5f80000002030823 */ /* 0x000fe200000000ff */
[----:B------:R-:W-:Y:S06]  /*2020*/  BRA `(.L_x_71) ;  /* 0x0000000000887947 */ /* 0x000fec0003800000 */
.L_x_70:
[----:B------:R-:W-:-:S04]  /*2030*/  IADD3 R13, PT, PT, R11, -0xfd, RZ ;  /* 0xffffff030b0d7810 */ /* 0x000fc80007ffe0ff */
[----:B------:R-:W-:-:S13]  /*2040*/  ISETP.GT.U32.AND P0, PT, R13, 0x1, PT ;  /* 0x000000010d00780c */ /* 0x000fda0003f04070 */
[----:B------:R-:W-:Y:S05]  /*2050*/  @P0 BRA `(.L_x_72) ;  /* 0x0000000000780947 */ /* 0x000fea0003800000 */
[----:B------:R-:W-:Y:S01]  /*2060*/  LOP3.LUT R2, R0, 0x7fffff, RZ, 0xc0, !PT ;  /* 0x007fffff00027812 */ /* 0x000fe200078ec0ff */
[----:B------:R-:W-:-:S03]  /*2070*/  HFMA2 R12, -RZ, RZ, 0, 1.78813934326171875e-07 ;  /* 0x00000003ff0c7431 */ /* 0x000fc600000001ff */
[----:B------:R-:W-:-:S04]  /*2080*/  LOP3.LUT R2, R2, 0x3f800000, RZ, 0xfc, !PT ;  /* 0x3f80000002027812 */ /* 0x000fc800078efcff */
[----:B------:R-:W0:Y:S01]  /*2090*/  MUFU.RCP R3, R2 ;  /* 0x0000000200037308 */ /* 0x000e220000001000 */
[----:B------:R-:W-:Y:S01]  /*20a0*/  SHF.L.U32 R12, R12, R13, RZ ;  /* 0x0000000d0c0c7219 */ /* 0x000fe200000006ff */
[----:B0-----:R-:W-:-:S04]  /*20b0*/  FFMA R9, R2, R3, -1 ;  /* 0xbf80000002097423 */ /* 0x001fc80000000003 */
[----:B------:R-:W-:-:S04]  /*20c0*/  FADD.FTZ R10, -R9, -RZ ;  /* 0x800000ff090a7221 */ /* 0x000fc80000010100 */
[CCC-:B------:R-:W-:Y:S01]  /*20d0*/  FFMA.RM R9, R3.reuse, R10.reuse, R3.reuse ;  /* 0x0000000a03097223 */ /* 0x1c0fe20000004003 */
[----:B------:R-:W-:-:S04]  /*20e0*/  FFMA.RP R10, R3, R10, R3 ;  /* 0x0000000a030a7223 */ /* 0x000fc80000008003 */
[C---:B------:R-:W-:Y:S02]  /*20f0*/  LOP3.LUT R3, R9.reuse, 0x7fffff, RZ, 0xc0, !PT ;  /* 0x007fffff09037812 */ /* 0x040fe400078ec0ff */
[----:B------:R-:W-:Y:S02]  /*2100*/  FSETP.NEU.FTZ.AND P0, PT, R9, R10, PT ;  /* 0x0000000a0900720b */ /* 0x000fe40003f1d000 */
[----:B------:R-:W-:Y:S02]  /*2110*/  LOP3.LUT R3, R3, 0x800000, RZ, 0xfc, !PT ;  /* 0x0080000003037812 */ /* 0x000fe400078efcff */
[----:B------:R-:W-:Y:S02]  /*2120*/  SEL R9, RZ, 0xffffffff, !P0 ;  /* 0xffffffffff097807 */ /* 0x000fe40004000000 */
[----:B------:R-:W-:Y:S02]  /*2130*/  LOP3.LUT R12, R12, R3, RZ, 0xc0, !PT ;  /* 0x000000030c0c7212 */ /* 0x000fe400078ec0ff */
[----:B------:R-:W-:-:S02]  /*2140*/  IADD3 R2, PT, PT, -R9, RZ, RZ ;  /* 0x000000ff09027210 */ /* 0x000fc40007ffe1ff */
[-C--:B------:R-:W-:Y:S02]  /*2150*/  SHF.R.U32.HI R12, RZ, R13.reuse, R12 ;  /* 0x0000000dff0c7219 */ /* 0x080fe4000001160c */
[----:B------:R-:W-:Y:S02]  /*2160*/  LOP3.LUT P1, RZ, R2, R13, R3, 0xf8, !PT ;  /* 0x0000000d02ff7212 */ /* 0x000fe4000782f803 */
[C---:B------:R-:W-:Y:S02]  /*2170*/  LOP3.LUT P0, RZ, R12.reuse, 0x1, RZ, 0xc0, !PT ;  /* 0x000000010cff7812 */ /* 0x040fe4000780c0ff */
[----:B------:R-:W-:-:S04]  /*2180*/  LOP3.LUT P2, RZ, R12, 0x2, RZ, 0xc0, !PT ;  /* 0x000000020cff7812 */ /* 0x000fc8000784c0ff */
[----:B------:R-:W-:Y:S02]  /*2190*/  PLOP3.LUT P0, PT, P0, P1, P2, 0xe0, 0x0 ;  /* 0x000000000000781c */ /* 0x000fe40000703c20 */
[----:B------:R-:W-:Y:S02]  /*21a0*/  LOP3.LUT P1, RZ, R0, 0x7fffff, RZ, 0xc0, !PT ;  /* 0x007fffff00ff7812 */ /* 0x000fe4000782c0ff */
[----:B------:R-:W-:-:S04]  /*21b0*/  SEL R2, RZ, 0x1, !P0 ;  /* 0x00000001ff027807 */ /* 0x000fc80004000000 */
[----:B------:R-:W-:-:S04]  /*21c0*/  IADD3 R2, PT, PT, -R2, RZ, RZ ;  /* 0x000000ff02027210 */ /* 0x000fc80007ffe1ff */
[----:B------:R-:W-:Y:S02]  /*21d0*/  ISETP.GE.AND P0, PT, R2, RZ, PT ;  /* 0x000000ff0200720c */ /* 0x000fe40003f06270 */
[----:B------:R-:W-:-:S04]  /*21e0*/  IADD3 R2, PT, PT, R11, -0xfc, RZ ;  /* 0xffffff040b027810 */ /* 0x000fc80007ffe0ff */
[----:B------:R-:W-:-:S07]  /*21f0*/  SHF.R.U32.HI R3, RZ, R2, R3 ;  /* 0x00000002ff037219 */ /* 0x000fce0000011603 */
[----:B------:R-:W-:-:S04]  /*2200*/  @!P0 IADD3 R3, PT, PT, R3, 0x1, RZ ;  /* 0x0000000103038810 */ /* 0x000fc80007ffe0ff */
[----:B------:R-:W-:-:S04]  /*2210*/  @!P1 SHF.L.U32 R3, R3, 0x1, RZ ;  /* 0x0000000103039819 */ /* 0x000fc800000006ff */
[----:B------:R-:W-:Y:S01]  /*2220*/  LOP3.LUT R3, R3, 0x80000000, R0, 0xf8, !PT ;  /* 0x8000000003037812 */ /* 0x000fe200078ef800 */
[----:B------:R-:W-:Y:S06]  /*2230*/  BRA `(.L_x_71) ;  /* 0x0000000000047947 */ /* 0x000fec0003800000 */
.L_x_72:
[----:B------:R0:W1:Y:S02]  /*2240*/  MUFU.RCP R3, R0 ;  /* 0x0000000000037308 */ /* 0x0000640000001000 */
.L_x_71:
[----:B------:R-:W-:Y:S05]  /*2250*/  BSYNC.RECONVERGENT B1 ;  /* 0x0000000000017941 */ /* 0x000fea0003800200 */
.L_x_69:
[----:B------:R-:W-:-:S04]  /*2260*/  MOV R9, 0x0 ;  /* 0x0000000000097802 */ /* 0x000fc80000000f00 */
[----:B01----:R-:W-:Y:S05]  /*2270*/  RET.REL.NODEC R8 `(_Z17ml_softmax_kernelPKfPfiii) ;  /* 0xffffffdc08607950 */ /* 0x003fea0003c3ffff */
.L_x_73:
        /* <DEDUP_REMOVED lines=16> */
.L_x_75:


//--------------------- .nv.shared.reserved.0     --------------------------
	.section	.nv.shared.reserved.0,"aw",@nobits
	.weak		__nv_reservedSMEM_offset_0_alias
	.size		__nv_reservedSMEM_offset_0_alias, 0, 64
	.other		__nv_reservedSMEM_offset_0_alias,@"STO_CUDA_RESERVED_SHARED STV_DEFAULT"
__nv_reservedSMEM_offset_0_alias:
	.zero		0
	.zero		64


//--------------------- .nv.shared._Z22ml_matmul_tiled_kernelPKfS0_Pfiii --------------------------
	.section	.nv.shared._Z22ml_matmul_tiled_kernelPKfS0_Pfiii,"aw",@nobits
	.sectionflags	@""
	.align	4
.nv.shared._Z22ml_matmul_tiled_kernelPKfS0_Pfiii:
	.zero		3072


//--------------------- .nv.shared._Z20ml_layer_norm_kernelPKfS0_S0_Pfiif --------------------------
	.section	.nv.shared._Z20ml_layer_norm_kernelPKfS0_S0_Pfiif,"aw",@nobits
	.sectionflags	@""
	.align	4
.nv.shared._Z20ml_layer_norm_kernelPKfS0_S0_Pfiif:
	.zero		3072


//--------------------- .nv.constant0._Z26ml_attention_output_kernelPKfS0_Pfiiii --------------------------
	.section	.nv.constant0._Z26ml_attention_output_kernelPKfS0_Pfiiii,"a",@progbits
	.sectionflags	@""
	.align	4
.nv.constant0._Z26ml_attention_output_kernelPKfS0_Pfiiii:
	.zero		936


//--------------------- .nv.constant0._Z26ml_attention_scores_kernelPKfS0_Pfiiii --------------------------
	.section	.nv.constant0._Z26ml_attention_scores_kernelPKfS0_Pfiiii,"a",@progbits
	.sectionflags	@""
	.align	4
.nv.constant0._Z26ml_attention_scores_kernelPKfS0_Pfiiii:
	.zero		936


//--------------------- .nv.constant0._Z22ml_matmul_tiled_kernelPKfS0_Pfiii --------------------------
	.section	.nv.constant0._Z22ml_matmul_tiled_kernelPKfS0_Pfiii,"a",@progbits
	.sectionflags	@""
	.align	4
.nv.constant0._Z22ml_matmul_tiled_kernelPKfS0_Pfiii:
	.zero		932


//--------------------- .nv.constant0._Z16ml_matmul_kernelPKfS0_Pfiii --------------------------
	.section	.nv.constant0._Z16ml_matmul_kernelPKfS0_Pfiii,"a",@progbits
	.sectionflags	@""
	.align	4
.nv.constant0._Z16ml_matmul_kernelPKfS0_Pfiii:
	.zero		932


//--------------------- .nv.constant0._Z20ml_layer_norm_kernelPKfS0_S0_Pfiif --------------------------
	.section	.nv.constant0._Z20ml_layer_norm_kernelPKfS0_S0_Pfiif,"a",@progbits
	.sectionflags	@""
	.align	4
.nv.constant0._Z20ml_layer_norm_kernelPKfS0_S0_Pfiif:
	.zero		940


//--------------------- .nv.constant0._Z14ml_gelu_kernelPKfPfi --------------------------
	.section	.nv.constant0._Z14ml_gelu_kernelPKfPfi,"a",@progbits
	.sectionflags	@""
	.align	4
.nv.constant0._Z14ml_gelu_kernelPKfPfi:
	.zero		916


//--------------------- .nv.constant0._Z17ml_softmax_kernelPKfPfiii --------------------------
	.section	.nv.constant0._Z17ml_softmax_kernelPKfPfiii,"a",@progbits
	.sectionflags	@""
	.align	4
.nv.constant0._Z17ml_softmax_kernelPKfPfiii:
	.zero		924


//--------------------- SYMBOLS --------------------------

	.type		.nv.reservedSmem.offset0,@object
	.size		.nv.reservedSmem.offset0,0x4
	.type		.nv.reservedSmem.cap,@object
	.size		.nv.reservedSmem.cap,0x4
